//
// Generated by NVIDIA NVVM Compiler
//
// Compiler Build ID: CL-36424714
// Cuda compilation tools, release 13.0, V13.0.88
// Based on NVVM 20.0.0
//

.version 9.0
.target sm_100
.address_size 64

	// .globl	_Z8lk_levelPK6float2PS_iPKhS4_iif

.visible .entry _Z8lk_levelPK6float2PS_iPKhS4_iif(
	.param .u64 .ptr .align 1 _Z8lk_levelPK6float2PS_iPKhS4_iif_param_0,
	.param .u64 .ptr .align 1 _Z8lk_levelPK6float2PS_iPKhS4_iif_param_1,
	.param .u32 _Z8lk_levelPK6float2PS_iPKhS4_iif_param_2,
	.param .u64 .ptr .align 1 _Z8lk_levelPK6float2PS_iPKhS4_iif_param_3,
	.param .u64 .ptr .align 1 _Z8lk_levelPK6float2PS_iPKhS4_iif_param_4,
	.param .u32 _Z8lk_levelPK6float2PS_iPKhS4_iif_param_5,
	.param .u32 _Z8lk_levelPK6float2PS_iPKhS4_iif_param_6,
	.param .f32 _Z8lk_levelPK6float2PS_iPKhS4_iif_param_7
)
{
	.reg .pred 	%p<16>;
	.reg .b16 	%rs<25>;
	.reg .b32 	%r<80>;
	.reg .b32 	%f<154>;
	.reg .b64 	%rd<58>;

	ld.param.u64 	%rd3, [_Z8lk_levelPK6float2PS_iPKhS4_iif_param_0];
	ld.param.u32 	%r16, [_Z8lk_levelPK6float2PS_iPKhS4_iif_param_2];
	ld.param.u64 	%rd5, [_Z8lk_levelPK6float2PS_iPKhS4_iif_param_3];
	ld.param.u64 	%rd6, [_Z8lk_levelPK6float2PS_iPKhS4_iif_param_4];
	ld.param.u32 	%r14, [_Z8lk_levelPK6float2PS_iPKhS4_iif_param_5];
	ld.param.u32 	%r15, [_Z8lk_levelPK6float2PS_iPKhS4_iif_param_6];
	ld.param.f32 	%f23, [_Z8lk_levelPK6float2PS_iPKhS4_iif_param_7];
	mov.u32 	%r17, %ctaid.x;
	mov.u32 	%r18, %ntid.x;
	mov.u32 	%r19, %tid.x;
	mad.lo.s32 	%r1, %r17, %r18, %r19;
	setp.ge.s32 	%p1, %r1, %r16;
	@%p1 bra 	$L__BB0_6;
	cvta.to.global.u64 	%rd1, %rd6;
	cvta.to.global.u64 	%rd2, %rd5;
	cvta.to.global.u64 	%rd7, %rd3;
	mul.wide.s32 	%rd8, %r1, 8;
	add.s64 	%rd9, %rd7, %rd8;
	ld.global.v2.f32 	{%f1, %f2}, [%rd9];
	mul.f32 	%f3, %f23, %f1;
	mul.f32 	%f4, %f23, %f2;
	add.s32 	%r2, %r14, -1;
	add.s32 	%r3, %r15, -1;
	mov.f32 	%f149, 0f00000000;
	mov.b32 	%r78, -2;
	mov.f32 	%f150, %f149;
	mov.f32 	%f151, %f149;
	mov.f32 	%f152, %f149;
	mov.f32 	%f153, %f149;
$L__BB0_2:
	cvt.rn.f32.s32 	%f25, %r78;
	add.f32 	%f26, %f4, %f25;
	cvt.rmi.f32.f32 	%f27, %f26;
	cvt.rzi.s32.f32 	%r22, %f27;
	add.s32 	%r23, %r22, 1;
	cvt.rn.f32.s32 	%f28, %r22;
	sub.f32 	%f10, %f26, %f28;
	setp.lt.s32 	%p2, %r22, 0;
	min.s32 	%r24, %r22, %r3;
	selp.b32 	%r25, 0, %r24, %p2;
	setp.lt.s32 	%p3, %r22, -1;
	min.s32 	%r26, %r23, %r3;
	selp.b32 	%r27, 0, %r26, %p3;
	mul.lo.s32 	%r5, %r25, %r14;
	mul.lo.s32 	%r6, %r27, %r14;
	add.f32 	%f29, %f26, 0f3F800000;
	cvt.rmi.f32.f32 	%f30, %f29;
	cvt.rzi.s32.f32 	%r28, %f30;
	add.s32 	%r29, %r28, 1;
	cvt.rn.f32.s32 	%f31, %r28;
	sub.f32 	%f11, %f29, %f31;
	setp.lt.s32 	%p4, %r28, 0;
	min.s32 	%r30, %r28, %r3;
	selp.b32 	%r31, 0, %r30, %p4;
	setp.lt.s32 	%p5, %r28, -1;
	min.s32 	%r32, %r29, %r3;
	selp.b32 	%r33, 0, %r32, %p5;
	mul.lo.s32 	%r7, %r31, %r14;
	mul.lo.s32 	%r8, %r33, %r14;
	add.f32 	%f32, %f26, 0fBF800000;
	cvt.rmi.f32.f32 	%f33, %f32;
	cvt.rzi.s32.f32 	%r34, %f33;
	add.s32 	%r35, %r34, 1;
	cvt.rn.f32.s32 	%f34, %r34;
	sub.f32 	%f12, %f32, %f34;
	setp.lt.s32 	%p6, %r34, 0;
	min.s32 	%r36, %r34, %r3;
	selp.b32 	%r37, 0, %r36, %p6;
	setp.lt.s32 	%p7, %r34, -1;
	min.s32 	%r38, %r35, %r3;
	selp.b32 	%r39, 0, %r38, %p7;
	mul.lo.s32 	%r9, %r37, %r14;
	mul.lo.s32 	%r10, %r39, %r14;
	mov.b32 	%r79, -2;
$L__BB0_3:
	cvt.rn.f32.s32 	%f35, %r79;
	add.f32 	%f36, %f3, %f35;
	add.f32 	%f37, %f36, 0f3F800000;
	cvt.rmi.f32.f32 	%f38, %f37;
	cvt.rzi.s32.f32 	%r40, %f38;
	add.s32 	%r41, %r40, 1;
	cvt.rn.f32.s32 	%f39, %r40;
	sub.f32 	%f40, %f37, %f39;
	setp.lt.s32 	%p8, %r40, 0;
	min.s32 	%r42, %r40, %r2;
	selp.b32 	%r43, 0, %r42, %p8;
	setp.lt.s32 	%p9, %r40, -1;
	min.s32 	%r44, %r41, %r2;
	selp.b32 	%r45, 0, %r44, %p9;
	add.s32 	%r46, %r43, %r5;
	cvt.s64.s32 	%rd10, %r46;
	add.s64 	%rd11, %rd2, %rd10;
	ld.global.u8 	%rs1, [%rd11];
	cvt.rn.f32.u16 	%f41, %rs1;
	add.s32 	%r47, %r45, %r5;
	cvt.s64.s32 	%rd12, %r47;
	add.s64 	%rd13, %rd2, %rd12;
	ld.global.u8 	%rs2, [%rd13];
	cvt.rn.f32.u16 	%f42, %rs2;
	add.s32 	%r48, %r43, %r6;
	cvt.s64.s32 	%rd14, %r48;
	add.s64 	%rd15, %rd2, %rd14;
	ld.global.u8 	%rs3, [%rd15];
	cvt.rn.f32.u16 	%f43, %rs3;
	add.s32 	%r49, %r45, %r6;
	cvt.s64.s32 	%rd16, %r49;
	add.s64 	%rd17, %rd2, %rd16;
	ld.global.u8 	%rs4, [%rd17];
	cvt.rn.f32.u16 	%f44, %rs4;
	mov.f32 	%f45, 0f3F800000;
	sub.f32 	%f46, %f45, %f40;
	sub.f32 	%f47, %f45, %f10;
	mul.f32 	%f48, %f47, %f46;
	mul.f32 	%f49, %f47, %f40;
	mul.f32 	%f50, %f49, %f42;
	fma.rn.f32 	%f51, %f48, %f41, %f50;
	mul.f32 	%f52, %f10, %f46;
	fma.rn.f32 	%f53, %f52, %f43, %f51;
	mul.f32 	%f54, %f10, %f40;
	fma.rn.f32 	%f55, %f54, %f44, %f53;
	add.f32 	%f56, %f36, 0fBF800000;
	cvt.rmi.f32.f32 	%f57, %f56;
	cvt.rzi.s32.f32 	%r50, %f57;
	add.s32 	%r51, %r50, 1;
	cvt.rn.f32.s32 	%f58, %r50;
	sub.f32 	%f59, %f56, %f58;
	setp.lt.s32 	%p10, %r50, 0;
	min.s32 	%r52, %r50, %r2;
	selp.b32 	%r53, 0, %r52, %p10;
	setp.lt.s32 	%p11, %r50, -1;
	min.s32 	%r54, %r51, %r2;
	selp.b32 	%r55, 0, %r54, %p11;
	add.s32 	%r56, %r53, %r5;
	cvt.s64.s32 	%rd18, %r56;
	add.s64 	%rd19, %rd2, %rd18;
	ld.global.u8 	%rs5, [%rd19];
	cvt.rn.f32.u16 	%f60, %rs5;
	add.s32 	%r57, %r55, %r5;
	cvt.s64.s32 	%rd20, %r57;
	add.s64 	%rd21, %rd2, %rd20;
	ld.global.u8 	%rs6, [%rd21];
	cvt.rn.f32.u16 	%f61, %rs6;
	add.s32 	%r58, %r53, %r6;
	cvt.s64.s32 	%rd22, %r58;
	add.s64 	%rd23, %rd2, %rd22;
	ld.global.u8 	%rs7, [%rd23];
	cvt.rn.f32.u16 	%f62, %rs7;
	add.s32 	%r59, %r55, %r6;
	cvt.s64.s32 	%rd24, %r59;
	add.s64 	%rd25, %rd2, %rd24;
	ld.global.u8 	%rs8, [%rd25];
	cvt.rn.f32.u16 	%f63, %rs8;
	sub.f32 	%f64, %f45, %f59;
	mul.f32 	%f65, %f47, %f64;
	mul.f32 	%f66, %f47, %f59;
	mul.f32 	%f67, %f66, %f61;
	fma.rn.f32 	%f68, %f65, %f60, %f67;
	mul.f32 	%f69, %f10, %f64;
	fma.rn.f32 	%f70, %f69, %f62, %f68;
	mul.f32 	%f71, %f10, %f59;
	fma.rn.f32 	%f72, %f71, %f63, %f70;
	sub.f32 	%f73, %f55, %f72;
	mul.f32 	%f74, %f73, 0f3F000000;
	cvt.rmi.f32.f32 	%f75, %f36;
	cvt.rzi.s32.f32 	%r60, %f75;
	add.s32 	%r61, %r60, 1;
	cvt.rn.f32.s32 	%f76, %r60;
	sub.f32 	%f77, %f36, %f76;
	setp.lt.s32 	%p12, %r60, 0;
	min.s32 	%r62, %r60, %r2;
	selp.b32 	%r63, 0, %r62, %p12;
	setp.lt.s32 	%p13, %r60, -1;
	min.s32 	%r64, %r61, %r2;
	selp.b32 	%r65, 0, %r64, %p13;
	add.s32 	%r66, %r63, %r7;
	cvt.s64.s32 	%rd26, %r66;
	add.s64 	%rd27, %rd2, %rd26;
	ld.global.u8 	%rs9, [%rd27];
	cvt.rn.f32.u16 	%f78, %rs9;
	add.s32 	%r67, %r65, %r7;
	cvt.s64.s32 	%rd28, %r67;
	add.s64 	%rd29, %rd2, %rd28;
	ld.global.u8 	%rs10, [%rd29];
	cvt.rn.f32.u16 	%f79, %rs10;
	add.s32 	%r68, %r63, %r8;
	cvt.s64.s32 	%rd30, %r68;
	add.s64 	%rd31, %rd2, %rd30;
	ld.global.u8 	%rs11, [%rd31];
	cvt.rn.f32.u16 	%f80, %rs11;
	add.s32 	%r69, %r65, %r8;
	cvt.s64.s32 	%rd32, %r69;
	add.s64 	%rd33, %rd2, %rd32;
	ld.global.u8 	%rs12, [%rd33];
	cvt.rn.f32.u16 	%f81, %rs12;
	sub.f32 	%f82, %f45, %f77;
	sub.f32 	%f83, %f45, %f11;
	mul.f32 	%f84, %f83, %f82;
	mul.f32 	%f85, %f83, %f77;
	mul.f32 	%f86, %f85, %f79;
	fma.rn.f32 	%f87, %f84, %f78, %f86;
	mul.f32 	%f88, %f11, %f82;
	fma.rn.f32 	%f89, %f88, %f80, %f87;
	mul.f32 	%f90, %f11, %f77;
	fma.rn.f32 	%f91, %f90, %f81, %f89;
	add.s32 	%r70, %r63, %r9;
	cvt.s64.s32 	%rd34, %r70;
	add.s64 	%rd35, %rd2, %rd34;
	ld.global.u8 	%rs13, [%rd35];
	cvt.rn.f32.u16 	%f92, %rs13;
	add.s32 	%r71, %r65, %r9;
	cvt.s64.s32 	%rd36, %r71;
	add.s64 	%rd37, %rd2, %rd36;
	ld.global.u8 	%rs14, [%rd37];
	cvt.rn.f32.u16 	%f93, %rs14;
	add.s32 	%r72, %r63, %r10;
	cvt.s64.s32 	%rd38, %r72;
	add.s64 	%rd39, %rd2, %rd38;
	ld.global.u8 	%rs15, [%rd39];
	cvt.rn.f32.u16 	%f94, %rs15;
	add.s32 	%r73, %r65, %r10;
	cvt.s64.s32 	%rd40, %r73;
	add.s64 	%rd41, %rd2, %rd40;
	ld.global.u8 	%rs16, [%rd41];
	cvt.rn.f32.u16 	%f95, %rs16;
	sub.f32 	%f96, %f45, %f12;
	mul.f32 	%f97, %f96, %f82;
	mul.f32 	%f98, %f96, %f77;
	mul.f32 	%f99, %f98, %f93;
	fma.rn.f32 	%f100, %f97, %f92, %f99;
	mul.f32 	%f101, %f12, %f82;
	fma.rn.f32 	%f102, %f101, %f94, %f100;
	mul.f32 	%f103, %f12, %f77;
	fma.rn.f32 	%f104, %f103, %f95, %f102;
	sub.f32 	%f105, %f91, %f104;
	mul.f32 	%f106, %f105, 0f3F000000;
	add.s32 	%r74, %r63, %r5;
	cvt.s64.s32 	%rd42, %r74;
	add.s64 	%rd43, %rd1, %rd42;
	ld.global.u8 	%rs17, [%rd43];
	cvt.rn.f32.u16 	%f107, %rs17;
	add.s32 	%r75, %r65, %r5;
	cvt.s64.s32 	%rd44, %r75;
	add.s64 	%rd45, %rd1, %rd44;
	ld.global.u8 	%rs18, [%rd45];
	cvt.rn.f32.u16 	%f108, %rs18;
	add.s32 	%r76, %r63, %r6;
	cvt.s64.s32 	%rd46, %r76;
	add.s64 	%rd47, %rd1, %rd46;
	ld.global.u8 	%rs19, [%rd47];
	cvt.rn.f32.u16 	%f109, %rs19;
	add.s32 	%r77, %r65, %r6;
	cvt.s64.s32 	%rd48, %r77;
	add.s64 	%rd49, %rd1, %rd48;
	ld.global.u8 	%rs20, [%rd49];
	cvt.rn.f32.u16 	%f110, %rs20;
	mul.f32 	%f111, %f47, %f82;
	mul.f32 	%f112, %f47, %f77;
	mul.f32 	%f113, %f112, %f108;
	fma.rn.f32 	%f114, %f111, %f107, %f113;
	mul.f32 	%f115, %f10, %f82;
	fma.rn.f32 	%f116, %f115, %f109, %f114;
	mul.f32 	%f117, %f10, %f77;
	fma.rn.f32 	%f118, %f117, %f110, %f116;
	add.s64 	%rd50, %rd2, %rd42;
	ld.global.u8 	%rs21, [%rd50];
	cvt.rn.f32.u16 	%f119, %rs21;
	add.s64 	%rd51, %rd2, %rd44;
	ld.global.u8 	%rs22, [%rd51];
	cvt.rn.f32.u16 	%f120, %rs22;
	add.s64 	%rd52, %rd2, %rd46;
	ld.global.u8 	%rs23, [%rd52];
	cvt.rn.f32.u16 	%f121, %rs23;
	add.s64 	%rd53, %rd2, %rd48;
	ld.global.u8 	%rs24, [%rd53];
	cvt.rn.f32.u16 	%f122, %rs24;
	mul.f32 	%f123, %f112, %f120;
	fma.rn.f32 	%f124, %f111, %f119, %f123;
	fma.rn.f32 	%f125, %f115, %f121, %f124;
	fma.rn.f32 	%f126, %f117, %f122, %f125;
	sub.f32 	%f127, %f118, %f126;
	fma.rn.f32 	%f153, %f74, %f74, %f153;
	fma.rn.f32 	%f152, %f74, %f106, %f152;
	fma.rn.f32 	%f151, %f106, %f106, %f151;
	fma.rn.f32 	%f150, %f74, %f127, %f150;
	fma.rn.f32 	%f149, %f106, %f127, %f149;
	add.s32 	%r79, %r79, 1;
	setp.ne.s32 	%p14, %r79, 3;
	@%p14 bra 	$L__BB0_3;
	add.s32 	%r78, %r78, 1;
	setp.ne.s32 	%p15, %r78, 3;
	@%p15 bra 	$L__BB0_2;
	ld.param.u64 	%rd57, [_Z8lk_levelPK6float2PS_iPKhS4_iif_param_1];
	mul.f32 	%f128, %f153, %f151;
	mul.f32 	%f129, %f152, %f152;
	sub.f32 	%f130, %f128, %f129;
	add.f32 	%f131, %f130, 0f3A83126F;
	mul.f32 	%f132, %f151, %f150;
	mul.f32 	%f133, %f152, %f149;
	sub.f32 	%f134, %f132, %f133;
	div.rn.f32 	%f135, %f134, %f131;
	mul.f32 	%f136, %f153, %f149;
	mul.f32 	%f137, %f152, %f150;
	sub.f32 	%f138, %f136, %f137;
	div.rn.f32 	%f139, %f138, %f131;
	div.rn.f32 	%f140, %f135, %f23;
	sub.f32 	%f141, %f1, %f140;
	div.rn.f32 	%f142, %f139, %f23;
	sub.f32 	%f143, %f2, %f142;
	cvta.to.global.u64 	%rd54, %rd57;
	mul.wide.s32 	%rd55, %r1, 8;
	add.s64 	%rd56, %rd54, %rd55;
	st.global.v2.f32 	[%rd56], {%f141, %f143};
$L__BB0_6:
	ret;

}


// ===== COMPILED SASS (sm_100) =====

	.target	sm_100

	.elftype	@"ET_EXEC"


//--------------------- .note.nv.tkinfo           --------------------------
	.section	.note.nv.tkinfo,"",@"SHT_NOTE"
	.sectionflags	@"SHF_NOTE_NV_TKINFO"
	.tkinfo
        /*0018*/ 	.word	0x00000002
        /*0030*/ 	.string	""
        /*0030*/ 	.string	"ptxas"
        /*0030*/ 	.string	"Cuda compilation tools, release 13.0, V13.0.88"
        /*0030*/ 	.string	"Build cuda_13.0.r13.0/compiler.36424714_0"
        /*0030*/ 	.string	"-arch sm_100 -m 64 "



//--------------------- .note.nv.cuinfo           --------------------------
	.section	.note.nv.cuinfo,"",@"SHT_NOTE"
	.sectionflags	@"SHF_NOTE_NV_CUINFO"
        /*0018*/ 	.short	0x0002
        /*001a*/ 	.short	0x0064
        /*001c*/ 	.short	0x0082
	.zero		2


//--------------------- .nv.info                  --------------------------
	.section	.nv.info,"",@"SHT_CUDA_INFO"
	.align	4


	//----- nvinfo : EIATTR_REGCOUNT
	.align		4
        /*0000*/ 	.byte	0x04, 0x2f
        /*0002*/ 	.short	(.L_1 - .L_0)
	.align		4
.L_0:
        /*0004*/ 	.word	index@(_Z8lk_levelPK6float2PS_iPKhS4_iif)
        /*0008*/ 	.word	0x00000028


	//----- nvinfo : EIATTR_FRAME_SIZE
	.align		4
.L_1:
        /*000c*/ 	.byte	0x04, 0x11
        /*000e*/ 	.short	(.L_3 - .L_2)
	.align		4
.L_2:
        /*0010*/ 	.word	index@($__internal_0_$__cuda_sm3x_div_rn_noftz_f32_slowpath)
        /*0014*/ 	.word	0x00000000


	//----- nvinfo : EIATTR_FRAME_SIZE
	.align		4
.L_3:
        /*0018*/ 	.byte	0x04, 0x11
        /*001a*/ 	.short	(.L_5 - .L_4)
	.align		4
.L_4:
        /*001c*/ 	.word	index@(_Z8lk_levelPK6float2PS_iPKhS4_iif)
        /*0020*/ 	.word	0x00000000


	//----- nvinfo : EIATTR_MIN_STACK_SIZE
	.align		4
.L_5:
        /*0024*/ 	.byte	0x04, 0x12
        /*0026*/ 	.short	(.L_7 - .L_6)
	.align		4
.L_6:
        /*0028*/ 	.word	index@(_Z8lk_levelPK6float2PS_iPKhS4_iif)
        /*002c*/ 	.word	0x00000000
.L_7:


//--------------------- .nv.compat                --------------------------
	.section	.nv.compat,"",@"SHT_CUDA_COMPAT_INFO"
	.align	4
        /*0000*/ 	.byte	0x02, 0x09, 0x00, 0x00, 0x02, 0x02, 0x01, 0x00, 0x02, 0x05, 0x05, 0x00, 0x03, 0x07, 0x01, 0x01
        /*0010*/ 	.byte	0x02, 0x03, 0x00, 0x00, 0x02, 0x06, 0x01, 0x00, 0x04, 0x0b, 0x08, 0x00, 0x01, 0x00, 0x00, 0x00
        /*0020*/ 	.byte	0x00, 0x00, 0x00, 0x00


//--------------------- .nv.info._Z8lk_levelPK6float2PS_iPKhS4_iif --------------------------
	.section	.nv.info._Z8lk_levelPK6float2PS_iPKhS4_iif,"",@"SHT_CUDA_INFO"
	.sectionflags	@""
	.align	4


	//----- nvinfo : EIATTR_CUDA_API_VERSION
	.align		4
        /*0000*/ 	.byte	0x04, 0x37
        /*0002*/ 	.short	(.L_9 - .L_8)
.L_8:
        /*0004*/ 	.word	0x00000082


	//----- nvinfo : EIATTR_KPARAM_INFO
	.align		4
.L_9:
        /*0008*/ 	.byte	0x04, 0x17
        /*000a*/ 	.short	(.L_11 - .L_10)
.L_10:
        /*000c*/ 	.word	0x00000000
        /*0010*/ 	.short	0x0007
        /*0012*/ 	.short	0x0030
        /*0014*/ 	.byte	0x00, 0xf0, 0x11, 0x00


	//----- nvinfo : EIATTR_KPARAM_INFO
	.align		4
.L_11:
        /*0018*/ 	.byte	0x04, 0x17
        /*001a*/ 	.short	(.L_13 - .L_12)
.L_12:
        /*001c*/ 	.word	0x00000000
        /*0020*/ 	.short	0x0006
        /*0022*/ 	.short	0x002c
        /*0024*/ 	.byte	0x00, 0xf0, 0x11, 0x00


	//----- nvinfo : EIATTR_KPARAM_INFO
	.align		4
.L_13:
        /*0028*/ 	.byte	0x04, 0x17
        /*002a*/ 	.short	(.L_15 - .L_14)
.L_14:
        /*002c*/ 	.word	0x00000000
        /*0030*/ 	.short	0x0005
        /*0032*/ 	.short	0x0028
        /*0034*/ 	.byte	0x00, 0xf0, 0x11, 0x00


	//----- nvinfo : EIATTR_KPARAM_INFO
	.align		4
.L_15:
        /*0038*/ 	.byte	0x04, 0x17
        /*003a*/ 	.short	(.L_17 - .L_16)
.L_16:
        /*003c*/ 	.word	0x00000000
        /*0040*/ 	.short	0x0004
        /*0042*/ 	.short	0x0020
        /*0044*/ 	.byte	0x00, 0xf5, 0x21, 0x00


	//----- nvinfo : EIATTR_KPARAM_INFO
	.align		4
.L_17:
        /*0048*/ 	.byte	0x04, 0x17
        /*004a*/ 	.short	(.L_19 - .L_18)
.L_18:
        /*004c*/ 	.word	0x00000000
        /*0050*/ 	.short	0x0003
        /*0052*/ 	.short	0x0018
        /*0054*/ 	.byte	0x00, 0xf5, 0x21, 0x00


	//----- nvinfo : EIATTR_KPARAM_INFO
	.align		4
.L_19:
        /*0058*/ 	.byte	0x04, 0x17
        /*005a*/ 	.short	(.L_21 - .L_20)
.L_20:
        /*005c*/ 	.word	0x00000000
        /*0060*/ 	.short	0x0002
        /*0062*/ 	.short	0x0010
        /*0064*/ 	.byte	0x00, 0xf0, 0x11, 0x00


	//----- nvinfo : EIATTR_KPARAM_INFO
	.align		4
.L_21:
        /*0068*/ 	.byte	0x04, 0x17
        /*006a*/ 	.short	(.L_23 - .L_22)
.L_22:
        /*006c*/ 	.word	0x00000000
        /*0070*/ 	.short	0x0001
        /*0072*/ 	.short	0x0008
        /*0074*/ 	.byte	0x00, 0xf5, 0x21, 0x00


	//----- nvinfo : EIATTR_KPARAM_INFO
	.align		4
.L_23:
        /*0078*/ 	.byte	0x04, 0x17
        /*007a*/ 	.short	(.L_25 - .L_24)
.L_24:
        /*007c*/ 	.word	0x00000000
        /*0080*/ 	.short	0x0000
        /*0082*/ 	.short	0x0000
        /*0084*/ 	.byte	0x00, 0xf5, 0x21, 0x00


	//----- nvinfo : EIATTR_SPARSE_MMA_MASK
	.align		4
.L_25:
        /*0088*/ 	.byte	0x03, 0x50
        /*008a*/ 	.short	0x0000


	//----- nvinfo : EIATTR_MAXREG_COUNT
	.align		4
        /*008c*/ 	.byte	0x03, 0x1b
        /*008e*/ 	.short	0x00ff


	//----- nvinfo : EIATTR_MERCURY_ISA_VERSION
	.align		4
        /*0090*/ 	.byte	0x03, 0x5f
        /*0092*/ 	.short	0x0101


	//----- nvinfo : EIATTR_VRC_CTA_INIT_COUNT
	.align		4
        /*0094*/ 	.byte	0x02, 0x4a
	.zero		1
	.zero		1


	//----- nvinfo : EIATTR_EXIT_INSTR_OFFSETS
	.align		4
        /*0098*/ 	.byte	0x04, 0x1c
        /*009a*/ 	.short	(.L_27 - .L_26)


	//   ....[0]....
.L_26:
        /*009c*/ 	.word	0x00000070


	//   ....[1]....
        /*00a0*/ 	.word	0x000015a0


	//----- nvinfo : EIATTR_CRS_STACK_SIZE
	.align		4
.L_27:
        /*00a4*/ 	.byte	0x04, 0x1e
        /*00a6*/ 	.short	(.L_29 - .L_28)
.L_28:
        /*00a8*/ 	.word	0x00000000


	//----- nvinfo : EIATTR_CBANK_PARAM_SIZE
	.align		4
.L_29:
        /*00ac*/ 	.byte	0x03, 0x19
        /*00ae*/ 	.short	0x0034


	//----- nvinfo : EIATTR_PARAM_CBANK
	.align		4
        /*00b0*/ 	.byte	0x04, 0x0a
        /*00b2*/ 	.short	(.L_31 - .L_30)
	.align		4
.L_30:
        /*00b4*/ 	.word	index@(.nv.constant0._Z8lk_levelPK6float2PS_iPKhS4_iif)
        /*00b8*/ 	.short	0x0380
        /*00ba*/ 	.short	0x0034


	//----- nvinfo : EIATTR_SW_WAR
	.align		4
.L_31:
        /*00bc*/ 	.byte	0x04, 0x36
        /*00be*/ 	.short	(.L_33 - .L_32)
.L_32:
        /*00c0*/ 	.word	0x00000008
.L_33:


//--------------------- .nv.callgraph             --------------------------
	.section	.nv.callgraph,"",@"SHT_CUDA_CALLGRAPH"
	.align	4
	.sectionentsize	8
	.align		4
        /*0000*/ 	.word	0x00000000
	.align		4
        /*0004*/ 	.word	0xffffffff
	.align		4
        /*0008*/ 	.word	0x00000000
	.align		4
        /*000c*/ 	.word	0xfffffffe
	.align		4
        /*0010*/ 	.word	0x00000000
	.align		4
        /*0014*/ 	.word	0xfffffffd
	.align		4
        /*0018*/ 	.word	0x00000000
	.align		4
        /*001c*/ 	.word	0xfffffffc


//--------------------- .text._Z8lk_levelPK6float2PS_iPKhS4_iif --------------------------
	.section	.text._Z8lk_levelPK6float2PS_iPKhS4_iif,"ax",@progbits
	.align	128
        .global         _Z8lk_levelPK6float2PS_iPKhS4_iif
        .type           _Z8lk_levelPK6float2PS_iPKhS4_iif,@function
        .size           _Z8lk_levelPK6float2PS_iPKhS4_iif,(.L_x_22 - _Z8lk_levelPK6float2PS_iPKhS4_iif)
        .other          _Z8lk_levelPK6float2PS_iPKhS4_iif,@"STO_CUDA_ENTRY STV_DEFAULT"
_Z8lk_levelPK6float2PS_iPKhS4_iif:
.text._Z8lk_levelPK6float2PS_iPKhS4_iif:
[----:B------:R-:W-:Y:S01]  /*0000*/  LDC R1, c[0x0][0x37c] ;  /* 0x0000df00ff017b82 */ /* 0x000fe20000000800 */
[----:B------:R-:W0:Y:S07]  /*0010*/  S2R R3, SR_TID.X ;  /* 0x0000000000037919 */ /* 0x000e2e0000002100 */
[----:B------:R-:W0:Y:S01]  /*0020*/  S2UR UR4, SR_CTAID.X ;  /* 0x00000000000479c3 */ /* 0x000e220000002500 */
[----:B------:R-:W1:Y:S07]  /*0030*/  LDCU UR5, c[0x0][0x390] ;  /* 0x00007200ff0577ac */ /* 0x000e6e0008000800 */
[----:B------:R-:W0:Y:S02]  /*0040*/  LDC R0, c[0x0][0x360] ;  /* 0x0000d800ff007b82 */ /* 0x000e240000000800 */
[----:B0-----:R-:W-:-:S05]  /*0050*/  IMAD R0, R0, UR4, R3 ;  /* 0x0000000400007c24 */ /* 0x001fca000f8e0203 */
[----:B-1----:R-:W-:-:S13]  /*0060*/  ISETP.GE.AND P0, PT, R0, UR5, PT ;  /* 0x0000000500007c0c */ /* 0x002fda000bf06270 */
[----:B------:R-:W-:Y:S05]  /*0070*/  @P0 EXIT ;  /* 0x000000000000094d */ /* 0x000fea0003800000 */
[----:B------:R-:W0:Y:S01]  /*0080*/  LDC.64 R16, c[0x0][0x380] ;  /* 0x0000e000ff107b82 */ /* 0x000e220000000a00 */
[----:B------:R-:W1:Y:S07]  /*0090*/  LDCU.64 UR6, c[0x0][0x358] ;  /* 0x00006b00ff0677ac */ /* 0x000e6e0008000a00 */
[----:B------:R-:W2:Y:S01]  /*00a0*/  LDC.64 R2, c[0x0][0x3a8] ;  /* 0x0000ea00ff027b82 */ /* 0x000ea20000000a00 */
[----:B0-----:R-:W-:-:S06]  /*00b0*/  IMAD.WIDE R16, R0, 0x8, R16 ;  /* 0x0000000800107825 */ /* 0x001fcc00078e0210 */
[----:B-1----:R-:W5:Y:S01]  /*00c0*/  LDG.E.64 R16, desc[UR6][R16.64] ;  /* 0x0000000610107981 */ /* 0x002f62000c1e1b00 */
[----:B------:R-:W-:Y:S01]  /*00d0*/  CS2R R6, SRZ ;  /* 0x0000000000067805 */ /* 0x000fe2000001ff00 */
[----:B--2---:R-:W-:Y:S01]  /*00e0*/  VIADD R2, R2, 0xffffffff ;  /* 0xffffffff02027836 */ /* 0x004fe20000000000 */
[----:B------:R-:W-:Y:S01]  /*00f0*/  UMOV UR4, 0xfffffffe ;  /* 0xfffffffe00047882 */ /* 0x000fe20000000000 */
[----:B------:R-:W-:Y:S02]  /*0100*/  VIADD R3, R3, 0xffffffff ;  /* 0xffffffff03037836 */ /* 0x000fe40000000000 */
[----:B------:R-:W-:Y:S02]  /*0110*/  IMAD.MOV.U32 R9, RZ, RZ, RZ ;  /* 0x000000ffff097224 */ /* 0x000fe400078e00ff */
[----:B------:R-:W-:Y:S02]  /*0120*/  IMAD.MOV.U32 R27, RZ, RZ, RZ ;  /* 0x000000ffff1b7224 */ /* 0x000fe400078e00ff */
[----:B------:R-:W-:-:S07]  /*0130*/  IMAD.MOV.U32 R4, RZ, RZ, RZ ;  /* 0x000000ffff047224 */ /* 0x000fce00078e00ff */
.L_x_1:
[----:B------:R-:W0:Y:S01]  /*0140*/  LDCU UR8, c[0x0][0x3b0] ;  /* 0x00007600ff0877ac */ /* 0x000e220008000800 */
[----:B------:R-:W-:Y:S01]  /*0150*/  I2FP.F32.S32 R8, UR4 ;  /* 0x0000000400087c45 */ /* 0x000fe20008201400 */
[----:B------:R-:W-:Y:S01]  /*0160*/  UIADD3 UR4, UPT, UPT, UR4, 0x1, URZ ;  /* 0x0000000104047890 */ /* 0x000fe2000fffe0ff */
[----:B------:R-:W1:Y:S01]  /*0170*/  LDCU UR9, c[0x0][0x3a8] ;  /* 0x00007500ff0977ac */ /* 0x000e620008000800 */
[----:B------:R-:W2:Y:S01]  /*0180*/  LDCU.64 UR12, c[0x0][0x3a0] ;  /* 0x00007400ff0c77ac */ /* 0x000ea20008000a00 */
[----:B------:R-:W3:Y:S01]  /*0190*/  LDCU.64 UR10, c[0x0][0x398] ;  /* 0x00007300ff0a77ac */ /* 0x000ee20008000a00 */
[----:B0----5:R-:W-:Y:S01]  /*01a0*/  FFMA R8, R17, UR8, R8 ;  /* 0x0000000811087c23 */ /* 0x021fe20008000008 */
[----:B------:R-:W-:Y:S01]  /*01b0*/  UISETP.NE.AND UP1, UPT, UR4, 0x3, UPT ;  /* 0x000000030400788c */ /* 0x000fe2000bf25270 */
[----:B------:R-:W-:Y:S02]  /*01c0*/  UMOV UR5, 0xfffffffe ;  /* 0xfffffffe00057882 */ /* 0x000fe40000000000 */
[C---:B------:R-:W-:Y:S01]  /*01d0*/  FADD R11, R8.reuse, 1 ;  /* 0x3f800000080b7421 */ /* 0x040fe20000000000 */
[----:B------:R-:W-:Y:S01]  /*01e0*/  FADD R13, R8, -1 ;  /* 0xbf800000080d7421 */ /* 0x000fe20000000000 */
[----:B------:R-:W0:Y:S08]  /*01f0*/  F2I.FLOOR.NTZ R12, R8 ;  /* 0x00000008000c7305 */ /* 0x000e300000207100 */
[----:B------:R-:W4:Y:S01]  /*0200*/  F2I.FLOOR.NTZ R14, R11 ;  /* 0x0000000b000e7305 */ /* 0x000f220000207100 */
[----:B0-----:R-:W-:-:S07]  /*0210*/  I2FP.F32.S32 R5, R12 ;  /* 0x0000000c00057245 */ /* 0x001fce0000201400 */
[----:B------:R-:W0:Y:S01]  /*0220*/  F2I.FLOOR.NTZ R18, R13 ;  /* 0x0000000d00127305 */ /* 0x000e220000207100 */
[C---:B------:R-:W-:Y:S02]  /*0230*/  ISETP.GE.AND P0, PT, R12.reuse, RZ, PT ;  /* 0x000000ff0c00720c */ /* 0x040fe40003f06270 */
[----:B------:R-:W-:Y:S01]  /*0240*/  ISETP.GE.AND P1, PT, R12, -0x1, PT ;  /* 0xffffffff0c00780c */ /* 0x000fe20003f26270 */
[----:B------:R-:W-:Y:S01]  /*0250*/  FADD R8, R8, -R5 ;  /* 0x8000000508087221 */ /* 0x000fe20000000000 */
[----:B------:R-:W-:Y:S02]  /*0260*/  VIMNMX R5, PT, PT, R3, R12, PT ;  /* 0x0000000c03057248 */ /* 0x000fe40003fe0100 */
[----:B----4-:R-:W-:Y:S02]  /*0270*/  I2FP.F32.S32 R10, R14 ;  /* 0x0000000e000a7245 */ /* 0x010fe40000201400 */
[C---:B------:R-:W-:Y:S02]  /*0280*/  ISETP.GE.AND P2, PT, R14.reuse, RZ, PT ;  /* 0x000000ff0e00720c */ /* 0x040fe40003f46270 */
[C---:B------:R-:W-:Y:S01]  /*0290*/  ISETP.GE.AND P3, PT, R14.reuse, -0x1, PT ;  /* 0xffffffff0e00780c */ /* 0x040fe20003f66270 */
[----:B------:R-:W-:Y:S01]  /*02a0*/  FADD R10, R11, -R10 ;  /* 0x8000000a0b0a7221 */ /* 0x000fe20000000000 */
[----:B------:R-:W-:-:S02]  /*02b0*/  VIADDMNMX R15, R14, 0x1, R3, PT ;  /* 0x000000010e0f7846 */ /* 0x000fc40003800103 */
[----:B0-----:R-:W-:Y:S02]  /*02c0*/  I2FP.F32.S32 R20, R18 ;  /* 0x0000001200147245 */ /* 0x001fe40000201400 */
[C---:B------:R-:W-:Y:S02]  /*02d0*/  ISETP.GE.AND P4, PT, R18.reuse, RZ, PT ;  /* 0x000000ff1200720c */ /* 0x040fe40003f86270 */
[----:B------:R-:W-:Y:S01]  /*02e0*/  ISETP.GE.AND P5, PT, R18, -0x1, PT ;  /* 0xffffffff1200780c */ /* 0x000fe20003fa6270 */
[----:B------:R-:W-:Y:S01]  /*02f0*/  FADD R11, R13, -R20 ;  /* 0x800000140d0b7221 */ /* 0x000fe20000000000 */
[----:B------:R-:W-:Y:S02]  /*0300*/  VIADDMNMX R13, R12, 0x1, R3, PT ;  /* 0x000000010c0d7846 */ /* 0x000fe40003800103 */
[----:B------:R-:W-:Y:S02]  /*0310*/  SEL R12, R5, RZ, P0 ;  /* 0x000000ff050c7207 */ /* 0x000fe40000000000 */
[----:B------:R-:W-:-:S02]  /*0320*/  VIMNMX R5, PT, PT, R3, R14, PT ;  /* 0x0000000e03057248 */ /* 0x000fc40003fe0100 */
[----:B------:R-:W-:Y:S02]  /*0330*/  VIMNMX R26, PT, PT, R3, R18, PT ;  /* 0x00000012031a7248 */ /* 0x000fe40003fe0100 */
[----:B------:R-:W-:Y:S02]  /*0340*/  VIADDMNMX R18, R18, 0x1, R3, PT ;  /* 0x0000000112127846 */ /* 0x000fe40003800103 */
[----:B------:R-:W-:Y:S02]  /*0350*/  SEL R14, R5, RZ, P2 ;  /* 0x000000ff050e7207 */ /* 0x000fe40001000000 */
[----:B------:R-:W-:Y:S02]  /*0360*/  SEL R13, R13, RZ, P1 ;  /* 0x000000ff0d0d7207 */ /* 0x000fe40000800000 */
[----:B------:R-:W-:Y:S02]  /*0370*/  SEL R15, R15, RZ, P3 ;  /* 0x000000ff0f0f7207 */ /* 0x000fe40001800000 */
[----:B------:R-:W-:-:S02]  /*0380*/  SEL R26, R26, RZ, P4 ;  /* 0x000000ff1a1a7207 */ /* 0x000fc40002000000 */
[----:B-123--:R-:W-:-:S07]  /*0390*/  SEL R5, R18, RZ, P5 ;  /* 0x000000ff12057207 */ /* 0x00efce0002800000 */
.L_x_0:
[----:B------:R-:W-:-:S05]  /*03a0*/  I2FP.F32.S32 R19, UR5 ;  /* 0x0000000500137c45 */ /* 0x000fca0008201400 */
[----:B------:R-:W-:-:S04]  /*03b0*/  FFMA R28, R16, UR8, R19 ;  /* 0x00000008101c7c23 */ /* 0x000fc80008000013 */
[----:B------:R-:W-:-:S04]  /*03c0*/  FADD R33, R28, 1 ;  /* 0x3f8000001c217421 */ /* 0x000fc80000000000 */
[----:B------:R-:W0:Y:S02]  /*03d0*/  F2I.FLOOR.NTZ R25, R33 ;  /* 0x0000002100197305 */ /* 0x000e240000207100 */
[C---:B0-----:R-:W-:Y:S02]  /*03e0*/  ISETP.GE.AND P1, PT, R25.reuse, -0x1, PT ;  /* 0xffffffff1900780c */ /* 0x041fe40003f26270 */
[C---:B------:R-:W-:Y:S02]  /*03f0*/  VIADDMNMX R22, R25.reuse, 0x1, R2, PT ;  /* 0x0000000119167846 */ /* 0x040fe40003800102 */
[----:B------:R-:W-:Y:S02]  /*0400*/  ISETP.GE.AND P0, PT, R25, RZ, PT ;  /* 0x000000ff1900720c */ /* 0x000fe40003f06270 */
[----:B------:R-:W-:Y:S02]  /*0410*/  VIMNMX R23, PT, PT, R2, R25, PT ;  /* 0x0000001902177248 */ /* 0x000fe40003fe0100 */
[----:B------:R-:W-:-:S02]  /*0420*/  SEL R22, R22, RZ, P1 ;  /* 0x000000ff16167207 */ /* 0x000fc40000800000 */
[----:B------:R-:W-:-:S03]  /*0430*/  SEL R23, R23, RZ, P0 ;  /* 0x000000ff17177207 */ /* 0x000fc60000000000 */
[C---:B------:R-:W-:Y:S02]  /*0440*/  IMAD R19, R12.reuse, UR9, R22 ;  /* 0x000000090c137c24 */ /* 0x040fe4000f8e0216 */
[----:B------:R-:W-:-:S03]  /*0450*/  IMAD R21, R12, UR9, R23 ;  /* 0x000000090c157c24 */ /* 0x000fc6000f8e0217 */
[----:B------:R-:W-:Y:S02]  /*0460*/  IADD3 R18, P1, PT, R19, UR10, RZ ;  /* 0x0000000a13127c10 */ /* 0x000fe4000ff3e0ff */
[----:B------:R-:W-:Y:S02]  /*0470*/  IADD3 R20, P0, PT, R21, UR10, RZ ;  /* 0x0000000a15147c10 */ /* 0x000fe4000ff1e0ff */
[----:B------:R-:W-:Y:S02]  /*0480*/  LEA.HI.X.SX32 R19, R19, UR11, 0x1, P1 ;  /* 0x0000000b13137c11 */ /* 0x000fe400088f0eff */
[----:B------:R-:W-:-:S03]  /*0490*/  LEA.HI.X.SX32 R21, R21, UR11, 0x1, P0 ;  /* 0x0000000b15157c11 */ /* 0x000fc600080f0eff */
[----:B------:R0:W2:Y:S04]  /*04a0*/  LDG.E.U8 R18, desc[UR6][R18.64] ;  /* 0x0000000612127981 */ /* 0x0000a8000c1e1100 */
[----:B------:R-:W3:Y:S01]  /*04b0*/  LDG.E.U8 R20, desc[UR6][R20.64] ;  /* 0x0000000614147981 */ /* 0x000ee2000c1e1100 */
[----:B------:R-:W-:Y:S01]  /*04c0*/  FADD R34, R28, -1 ;  /* 0xbf8000001c227421 */ /* 0x000fe20000000000 */
[----:B------:R-:W-:Y:S01]  /*04d0*/  I2FP.F32.S32 R24, R25 ;  /* 0x0000001900187245 */ /* 0x000fe20000201400 */
[----:B------:R-:W-:Y:S01]  /*04e0*/  FADD R30, -R8, 1 ;  /* 0x3f800000081e7421 */ /* 0x000fe20000000100 */
[----:B------:R-:W-:Y:S01]  /*04f0*/  IMAD R23, R13, UR9, R23 ;  /* 0x000000090d177c24 */ /* 0x000fe2000f8e0217 */
[----:B------:R-:W1:Y:S02]  /*0500*/  F2I.FLOOR.NTZ R29, R34 ;  /* 0x00000022001d7305 */ /* 0x000e640000207100 */
[----:B------:R-:W-:-:S04]  /*0510*/  FADD R33, R33, -R24 ;  /* 0x8000001821217221 */ /* 0x000fc80000000000 */
[C---:B------:R-:W-:Y:S01]  /*0520*/  FMUL R25, R33.reuse, R30 ;  /* 0x0000001e21197220 */ /* 0x040fe20000400000 */
[----:B------:R-:W-:-:S04]  /*0530*/  FADD R35, -R33, 1 ;  /* 0x3f80000021237421 */ /* 0x000fc80000000100 */
[----:B0-----:R-:W-:Y:S01]  /*0540*/  FMUL R19, R35, R30 ;  /* 0x0000001e23137220 */ /* 0x001fe20000400000 */
[C---:B-1----:R-:W-:Y:S02]  /*0550*/  ISETP.GE.AND P1, PT, R29.reuse, -0x1, PT ;  /* 0xffffffff1d00780c */ /* 0x042fe40003f26270 */
[C---:B------:R-:W-:Y:S02]  /*0560*/  VIADDMNMX R37, R29.reuse, 0x1, R2, PT ;  /* 0x000000011d257846 */ /* 0x040fe40003800102 */
[----:B------:R-:W-:Y:S02]  /*0570*/  ISETP.GE.AND P0, PT, R29, RZ, PT ;  /* 0x000000ff1d00720c */ /* 0x000fe40003f06270 */
[----:B------:R-:W-:Y:S02]  /*0580*/  SEL R37, R37, RZ, P1 ;  /* 0x000000ff25257207 */ /* 0x000fe40000800000 */
[----:B--2---:R-:W-:Y:S02]  /*0590*/  I2FP.F32.U32 R24, R18 ;  /* 0x0000001200187245 */ /* 0x004fe40000201000 */
[----:B------:R-:W-:-:S02]  /*05a0*/  VIMNMX R18, PT, PT, R2, R29, PT ;  /* 0x0000001d02127248 */ /* 0x000fc40003fe0100 */
[----:B---3--:R-:W-:Y:S01]  /*05b0*/  I2FP.F32.U32 R32, R20 ;  /* 0x0000001400207245 */ /* 0x008fe20000201000 */
[----:B------:R-:W-:Y:S01]  /*05c0*/  FMUL R25, R24, R25 ;  /* 0x0000001918197220 */ /* 0x000fe20000400000 */
[----:B------:R-:W-:-:S03]  /*05d0*/  IADD3 R24, P2, PT, R23, UR10, RZ ;  /* 0x0000000a17187c10 */ /* 0x000fc6000ff5e0ff */
[----:B------:R-:W-:Y:S01]  /*05e0*/  FFMA R32, R32, R19, R25 ;  /* 0x0000001320207223 */ /* 0x000fe20000000019 */
[----:B------:R-:W-:Y:S01]  /*05f0*/  LEA.HI.X.SX32 R25, R23, UR11, 0x1, P2 ;  /* 0x0000000b17197c11 */ /* 0x000fe200090f0eff */
[----:B------:R-:W-:Y:S01]  /*0600*/  IMAD R19, R12, UR9, R37 ;  /* 0x000000090c137c24 */ /* 0x000fe2000f8e0225 */
[----:B------:R-:W-:-:S03]  /*0610*/  SEL R23, R18, RZ, P0 ;  /* 0x000000ff12177207 */ /* 0x000fc60000000000 */
[----:B------:R-:W2:Y:S01]  /*0620*/  LDG.E.U8 R31, desc[UR6][R24.64] ;  /* 0x00000006181f7981 */ /* 0x000ea2000c1e1100 */
[----:B------:R-:W-:Y:S01]  /*0630*/  IADD3 R18, P0, PT, R19, UR10, RZ ;  /* 0x0000000a13127c10 */ /* 0x000fe2000ff1e0ff */
[----:B------:R-:W-:-:S03]  /*0640*/  IMAD R21, R12, UR9, R23 ;  /* 0x000000090c157c24 */ /* 0x000fc6000f8e0217 */
[----:B------:R-:W-:Y:S02]  /*0650*/  LEA.HI.X.SX32 R19, R19, UR11, 0x1, P0 ;  /* 0x0000000b13137c11 */ /* 0x000fe400080f0eff */
[----:B------:R-:W-:-:S03]  /*0660*/  IADD3 R20, P0, PT, R21, UR10, RZ ;  /* 0x0000000a15147c10 */ /* 0x000fc6000ff1e0ff */
[----:B------:R0:W3:Y:S01]  /*0670*/  LDG.E.U8 R36, desc[UR6][R18.64] ;  /* 0x0000000612247981 */ /* 0x0000e2000c1e1100 */
[----:B------:R-:W-:-:S05]  /*0680*/  LEA.HI.X.SX32 R21, R21, UR11, 0x1, P0 ;  /* 0x0000000b15157c11 */ /* 0x000fca00080f0eff */
[----:B------:R-:W4:Y:S01]  /*0690*/  LDG.E.U8 R20, desc[UR6][R20.64] ;  /* 0x0000000614147981 */ /* 0x000f22000c1e1100 */
[C---:B0-----:R-:W-:Y:S02]  /*06a0*/  IMAD R18, R13.reuse, UR9, R22 ;  /* 0x000000090d127c24 */ /* 0x041fe4000f8e0216 */
[----:B------:R-:W-:-:S03]  /*06b0*/  IMAD R19, R13, UR9, R23 ;  /* 0x000000090d137c24 */ /* 0x000fc6000f8e0217 */
[C---:B------:R-:W-:Y:S02]  /*06c0*/  IADD3 R22, P0, PT, R18.reuse, UR10, RZ ;  /* 0x0000000a12167c10 */ /* 0x040fe4000ff1e0ff */
[C---:B------:R-:W-:Y:S02]  /*06d0*/  IADD3 R24, P1, PT, R19.reuse, UR10, RZ ;  /* 0x0000000a13187c10 */ /* 0x040fe4000ff3e0ff */
[----:B------:R-:W-:Y:S02]  /*06e0*/  LEA.HI.X.SX32 R23, R18, UR11, 0x1, P0 ;  /* 0x0000000b12177c11 */ /* 0x000fe400080f0eff */
[----:B------:R-:W-:-:S03]  /*06f0*/  LEA.HI.X.SX32 R25, R19, UR11, 0x1, P1 ;  /* 0x0000000b13197c11 */ /* 0x000fc600088f0eff */
[----:B------:R0:W5:Y:S04]  /*0700*/  LDG.E.U8 R22, desc[UR6][R22.64] ;  /* 0x0000000616167981 */ /* 0x000168000c1e1100 */
[----:B------:R-:W5:Y:S01]  /*0710*/  LDG.E.U8 R24, desc[UR6][R24.64] ;  /* 0x0000000618187981 */ /* 0x000f62000c1e1100 */
[----:B------:R-:W-:Y:S01]  /*0720*/  I2FP.F32.S32 R29, R29 ;  /* 0x0000001d001d7245 */ /* 0x000fe20000201400 */
[----:B------:R-:W-:-:S04]  /*0730*/  IMAD R37, R13, UR9, R37 ;  /* 0x000000090d257c24 */ /* 0x000fc8000f8e0225 */
[----:B------:R-:W-:Y:S01]  /*0740*/  FADD R29, R34, -R29 ;  /* 0x8000001d221d7221 */ /* 0x000fe20000000000 */
[----:B------:R-:W-:Y:S01]  /*0750*/  IADD3 R18, P0, PT, R37, UR10, RZ ;  /* 0x0000000a25127c10 */ /* 0x000fe2000ff1e0ff */
[----:B------:R-:W-:-:S03]  /*0760*/  FMUL R34, R8, R35 ;  /* 0x0000002308227220 */ /* 0x000fc60000400000 */
[----:B------:R-:W-:Y:S01]  /*0770*/  LEA.HI.X.SX32 R19, R37, UR11, 0x1, P0 ;  /* 0x0000000b25137c11 */ /* 0x000fe200080f0eff */
[----:B0-----:R-:W-:Y:S01]  /*0780*/  FMUL R23, R30, R29 ;  /* 0x0000001d1e177220 */ /* 0x001fe20000400000 */
[----:B------:R-:W-:-:S03]  /*0790*/  FMUL R33, R8, R33 ;  /* 0x0000002108217220 */ /* 0x000fc60000400000 */
[----:B------:R5:W5:Y:S01]  /*07a0*/  LDG.E.U8 R37, desc[UR6][R18.64] ;  /* 0x0000000612257981 */ /* 0x000b62000c1e1100 */
[----:B--2---:R-:W-:Y:S02]  /*07b0*/  I2FP.F32.U32 R21, R31 ;  /* 0x0000001f00157245 */ /* 0x004fe40000201000 */
[----:B------:R-:W0:Y:S03]  /*07c0*/  F2I.FLOOR.NTZ R31, R28 ;  /* 0x0000001c001f7305 */ /* 0x000e260000207100 */
[----:B------:R-:W-:Y:S01]  /*07d0*/  FFMA R34, R21, R34, R32 ;  /* 0x0000002215227223 */ /* 0x000fe20000000020 */
[----:B------:R-:W-:Y:S01]  /*07e0*/  FADD R21, -R29, 1 ;  /* 0x3f8000001d157421 */ /* 0x000fe20000000100 */
[----:B---3--:R-:W-:-:S03]  /*07f0*/  I2FP.F32.U32 R36, R36 ;  /* 0x0000002400247245 */ /* 0x008fc60000201000 */
[----:B------:R-:W-:Y:S01]  /*0800*/  FMUL R35, R30, R21 ;  /* 0x000000151e237220 */ /* 0x000fe20000400000 */
[C---:B0-----:R-:W-:Y:S02]  /*0810*/  ISETP.GE.AND P0, PT, R31.reuse, RZ, PT ;  /* 0x000000ff1f00720c */ /* 0x041fe40003f06270 */
[----:B------:R-:W-:Y:S01]  /*0820*/  VIMNMX R32, PT, PT, R2, R31, PT ;  /* 0x0000001f02207248 */ /* 0x000fe20003fe0100 */
[----:B------:R-:W-:Y:S01]  /*0830*/  FMUL R23, R36, R23 ;  /* 0x0000001724177220 */ /* 0x000fe20000400000 */
[----:B----4-:R-:W-:Y:S02]  /*0840*/  I2FP.F32.U32 R20, R20 ;  /* 0x0000001400147245 */ /* 0x010fe40000201000 */
[----:B------:R-:W-:Y:S01]  /*0850*/  SEL R32, R32, RZ, P0 ;  /* 0x000000ff20207207 */ /* 0x000fe20000000000 */
[----:B------:R-:W-:Y:S02]  /*0860*/  FMUL R21, R8, R21 ;  /* 0x0000001508157220 */ /* 0x000fe40000400000 */
[----:B------:R-:W-:Y:S01]  /*0870*/  FFMA R35, R20, R35, R23 ;  /* 0x0000002314237223 */ /* 0x000fe20000000017 */
[----:B------:R-:W-:-:S02]  /*0880*/  ISETP.GE.AND P0, PT, R31, -0x1, PT ;  /* 0xffffffff1f00780c */ /* 0x000fc40003f06270 */
[----:B-----5:R-:W-:Y:S01]  /*0890*/  I2FP.F32.U32 R19, R22 ;  /* 0x0000001600137245 */ /* 0x020fe20000201000 */
[----:B------:R-:W-:Y:S01]  /*08a0*/  IMAD R22, R12, UR9, R32 ;  /* 0x000000090c167c24 */ /* 0x000fe2000f8e0220 */
[----:B------:R-:W-:-:S03]  /*08b0*/  I2FP.F32.U32 R24, R24 ;  /* 0x0000001800187245 */ /* 0x000fc60000201000 */
[----:B------:R-:W-:Y:S01]  /*08c0*/  FFMA R34, R19, R33, R34 ;  /* 0x0000002113227223 */ /* 0x000fe20000000022 */
[----:B------:R-:W-:Y:S01]  /*08d0*/  SHF.R.S32.HI R18, RZ, 0x1f, R22 ;  /* 0x0000001fff127819 */ /* 0x000fe20000011416 */
[----:B------:R-:W-:Y:S01]  /*08e0*/  FFMA R35, R24, R21, R35 ;  /* 0x0000001518237223 */ /* 0x000fe20000000023 */
[----:B------:R-:W-:Y:S02]  /*08f0*/  IADD3 R24, P1, PT, R22, UR12, RZ ;  /* 0x0000000c16187c10 */ /* 0x000fe4000ff3e0ff */
[----:B------:R-:W-:Y:S02]  /*0900*/  VIADDMNMX R33, R31, 0x1, R2, PT ;  /* 0x000000011f217846 */ /* 0x000fe40003800102 */
[----:B------:R-:W-:Y:S02]  /*0910*/  IADD3.X R25, PT, PT, R18, UR13, RZ, P1, !PT ;  /* 0x0000000d12197c10 */ /* 0x000fe40008ffe4ff */
[----:B------:R-:W-:Y:S02]  /*0920*/  IADD3 R22, P1, PT, R22, UR10, RZ ;  /* 0x0000000a16167c10 */ /* 0x000fe4000ff3e0ff */
[----:B------:R-:W-:Y:S01]  /*0930*/  SEL R33, R33, RZ, P0 ;  /* 0x000000ff21217207 */ /* 0x000fe20000000000 */
[----:B------:R0:W2:Y:S01]  /*0940*/  LDG.E.U8 R36, desc[UR6][R24.64] ;  /* 0x0000000618247981 */ /* 0x0000a2000c1e1100 */
[----:B------:R-:W-:-:S03]  /*0950*/  IADD3.X R23, PT, PT, R18, UR11, RZ, P1, !PT ;  /* 0x0000000b12177c10 */ /* 0x000fc60008ffe4ff */
[----:B------:R-:W-:Y:S02]  /*0960*/  IMAD R18, R12, UR9, R33 ;  /* 0x000000090c127c24 */ /* 0x000fe4000f8e0221 */
[----:B------:R-:W3:Y:S03]  /*0970*/  LDG.E.U8 R22, desc[UR6][R22.64] ;  /* 0x0000000616167981 */ /* 0x000ee6000c1e1100 */
[----:B------:R-:W-:Y:S02]  /*0980*/  SHF.R.S32.HI R19, RZ, 0x1f, R18 ;  /* 0x0000001fff137819 */ /* 0x000fe40000011412 */
[C---:B------:R-:W-:Y:S02]  /*0990*/  IADD3 R20, P0, PT, R18.reuse, UR12, RZ ;  /* 0x0000000c12147c10 */ /* 0x040fe4000ff1e0ff */
[----:B------:R-:W-:Y:S02]  /*09a0*/  IADD3 R18, P1, PT, R18, UR10, RZ ;  /* 0x0000000a12127c10 */ /* 0x000fe4000ff3e0ff */
[----:B------:R-:W-:-:S02]  /*09b0*/  IADD3.X R21, PT, PT, R19, UR13, RZ, P0, !PT ;  /* 0x0000000d13157c10 */ /* 0x000fc400087fe4ff */
[----:B------:R-:W-:-:S03]  /*09c0*/  IADD3.X R19, PT, PT, R19, UR11, RZ, P1, !PT ;  /* 0x0000000b13137c10 */ /* 0x000fc60008ffe4ff */
[----:B------:R-:W4:Y:S04]  /*09d0*/  LDG.E.U8 R23, desc[UR6][R20.64] ;  /* 0x0000000614177981 */ /* 0x000f28000c1e1100 */
[----:B------:R-:W5:Y:S01]  /*09e0*/  LDG.E.U8 R18, desc[UR6][R18.64] ;  /* 0x0000000612127981 */ /* 0x000f62000c1e1100 */
[----:B0-----:R-:W-:-:S05]  /*09f0*/  IMAD R25, R14, UR9, R33 ;  /* 0x000000090e197c24 */ /* 0x001fca000f8e0221 */
[----:B------:R-:W-:-:S04]  /*0a00*/  IADD3 R24, P0, PT, R25, UR10, RZ ;  /* 0x0000000a19187c10 */ /* 0x000fc8000ff1e0ff */
[----:B------:R-:W-:-:S05]  /*0a10*/  LEA.HI.X.SX32 R25, R25, UR11, 0x1, P0 ;  /* 0x0000000b19197c11 */ /* 0x000fca00080f0eff */
[----:B------:R0:W2:Y:S01]  /*0a20*/  LDG.E.U8 R24, desc[UR6][R24.64] ;  /* 0x0000000618187981 */ /* 0x0000a2000c1e1100 */
[----:B------:R-:W-:Y:S01]  /*0a30*/  I2FP.F32.S32 R31, R31 ;  /* 0x0000001f001f7245 */ /* 0x000fe20000201400 */
[----:B------:R-:W-:Y:S01]  /*0a40*/  FMUL R29, R8, R29 ;  /* 0x0000001d081d7220 */ /* 0x000fe20000400000 */
[----:B------:R-:W-:-:S03]  /*0a50*/  I2FP.F32.U32 R37, R37 ;  /* 0x0000002500257245 */ /* 0x000fc60000201000 */
[----:B------:R-:W-:Y:S02]  /*0a60*/  FADD R31, R28, -R31 ;  /* 0x8000001f1c1f7221 */ /* 0x000fe40000000000 */
[----:B------:R-:W-:Y:S01]  /*0a70*/  FFMA R35, R37, R29, R35 ;  /* 0x0000001d25237223 */ /* 0x000fe20000000023 */
[----:B------:R-:W-:Y:S02]  /*0a80*/  IMAD R29, R14, UR9, R32 ;  /* 0x000000090e1d7c24 */ /* 0x000fe4000f8e0220 */
[----:B0-----:R-:W-:-:S03]  /*0a90*/  FADD R25, -R31, 1 ;  /* 0x3f8000001f197421 */ /* 0x001fc60000000100 */
[----:B------:R-:W-:-:S04]  /*0aa0*/  IADD3 R20, P0, PT, R29, UR10, RZ ;  /* 0x0000000a1d147c10 */ /* 0x000fc8000ff1e0ff */
[----:B------:R-:W-:-:S05]  /*0ab0*/  LEA.HI.X.SX32 R21, R29, UR11, 0x1, P0 ;  /* 0x0000000b1d157c11 */ /* 0x000fca00080f0eff */
[----:B------:R0:W2:Y:S01]  /*0ac0*/  LDG.E.U8 R29, desc[UR6][R20.64] ;  /* 0x00000006141d7981 */ /* 0x0000a2000c1e1100 */
[----:B------:R-:W-:Y:S01]  /*0ad0*/  FADD R37, -R10, 1 ;  /* 0x3f8000000a257421 */ /* 0x000fe20000000100 */
[----:B---3--:R-:W-:Y:S02]  /*0ae0*/  I2FP.F32.U32 R22, R22 ;  /* 0x0000001600167245 */ /* 0x008fe40000201000 */
[----:B----4-:R-:W-:Y:S02]  /*0af0*/  I2FP.F32.U32 R23, R23 ;  /* 0x0000001700177245 */ /* 0x010fe40000201000 */
[----:B-----5:R-:W-:Y:S01]  /*0b00*/  I2FP.F32.U32 R19, R18 ;  /* 0x0000001200137245 */ /* 0x020fe20000201000 */
[----:B------:R-:W-:-:S04]  /*0b10*/  FMUL R18, R30, R31 ;  /* 0x0000001f1e127220 */ /* 0x000fc80000400000 */
[----:B------:R-:W-:Y:S01]  /*0b20*/  FMUL R28, R18, R19 ;  /* 0x00000013121c7220 */ /* 0x000fe20000400000 */
[----:B------:R-:W-:Y:S01]  /*0b30*/  FMUL R19, R30, R25 ;  /* 0x000000191e137220 */ /* 0x000fe20000400000 */
[----:B--2---:R-:W-:Y:S01]  /*0b40*/  I2FP.F32.U32 R30, R36 ;  /* 0x00000024001e7245 */ /* 0x004fe20000201000 */
[----:B------:R-:W-:Y:S02]  /*0b50*/  FMUL R23, R23, R18 ;  /* 0x0000001217177220 */ /* 0x000fe40000400000 */
[----:B------:R-:W-:Y:S02]  /*0b60*/  FFMA R28, R19, R22, R28 ;  /* 0x00000016131c7223 */ /* 0x000fe4000000001c */
[----:B------:R-:W-:Y:S01]  /*0b70*/  FFMA R30, R30, R19, R23 ;  /* 0x000000131e1e7223 */ /* 0x000fe20000000017 */
[--C-:B------:R-:W-:Y:S02]  /*0b80*/  IMAD R19, R15, UR9, R32.reuse ;  /* 0x000000090f137c24 */ /* 0x100fe4000f8e0220 */
[----:B------:R-:W-:-:S03]  /*0b90*/  IMAD R22, R26, UR9, R32 ;  /* 0x000000091a167c24 */ /* 0x000fc6000f8e0220 */
[C---:B0-----:R-:W-:Y:S02]  /*0ba0*/  IADD3 R20, P0, PT, R19.reuse, UR10, RZ ;  /* 0x0000000a13147c10 */ /* 0x041fe4000ff1e0ff */
[C---:B------:R-:W-:Y:S02]  /*0bb0*/  IADD3 R18, P1, PT, R22.reuse, UR10, RZ ;  /* 0x0000000a16127c10 */ /* 0x040fe4000ff3e0ff */
[----:B------:R-:W-:Y:S02]  /*0bc0*/  LEA.HI.X.SX32 R21, R19, UR11, 0x1, P0 ;  /* 0x0000000b13157c11 */ /* 0x000fe400080f0eff */
[----:B------:R-:W-:Y:S01]  /*0bd0*/  LEA.HI.X.SX32 R19, R22, UR11, 0x1, P1 ;  /* 0x0000000b16137c11 */ /* 0x000fe200088f0eff */
[----:B------:R-:W-:Y:S01]  /*0be0*/  FMUL R23, R31, R37 ;  /* 0x000000251f177220 */ /* 0x000fe20000400000 */
[----:B------:R-:W-:Y:S01]  /*0bf0*/  I2FP.F32.U32 R24, R24 ;  /* 0x0000001800187245 */ /* 0x000fe20000201000 */
[----:B------:R-:W2:Y:S04]  /*0c00*/  LDG.E.U8 R20, desc[UR6][R20.64] ;  /* 0x0000000614147981 */ /* 0x000ea8000c1e1100 */
[----:B------:R0:W3:Y:S01]  /*0c10*/  LDG.E.U8 R36, desc[UR6][R18.64] ;  /* 0x0000000612247981 */ /* 0x0000e2000c1e1100 */
[----:B------:R-:W-:Y:S01]  /*0c20*/  FMUL R24, R24, R23 ;  /* 0x0000001718187220 */ /* 0x000fe20000400000 */
[----:B0-----:R-:W-:-:S05]  /*0c30*/  IMAD R18, R26, UR9, R33 ;  /* 0x000000091a127c24 */ /* 0x001fca000f8e0221 */
[----:B------:R-:W-:Y:S01]  /*0c40*/  IADD3 R22, P0, PT, R18, UR10, RZ ;  /* 0x0000000a12167c10 */ /* 0x000fe2000ff1e0ff */
[----:B------:R-:W-:-:S03]  /*0c50*/  IMAD R19, R5, UR9, R32 ;  /* 0x0000000905137c24 */ /* 0x000fc6000f8e0220 */
[----:B------:R-:W-:Y:S02]  /*0c60*/  LEA.HI.X.SX32 R23, R18, UR11, 0x1, P0 ;  /* 0x0000000b12177c11 */ /* 0x000fe400080f0eff */
[----:B------:R-:W-:-:S03]  /*0c70*/  IADD3 R18, P0, PT, R19, UR10, RZ ;  /* 0x0000000a13127c10 */ /* 0x000fc6000ff1e0ff */
[----:B------:R-:W4:Y:S01]  /*0c80*/  LDG.E.U8 R22, desc[UR6][R22.64] ;  /* 0x0000000616167981 */ /* 0x000f22000c1e1100 */
[----:B------:R-:W-:-:S05]  /*0c90*/  LEA.HI.X.SX32 R19, R19, UR11, 0x1, P0 ;  /* 0x0000000b13137c11 */ /* 0x000fca00080f0eff */
[----:B------:R0:W5:Y:S01]  /*0ca0*/  LDG.E.U8 R21, desc[UR6][R18.64] ;  /* 0x0000000612157981 */ /* 0x000162000c1e1100 */
[----:B------:R-:W-:Y:S01]  /*0cb0*/  I2FP.F32.U32 R29, R29 ;  /* 0x0000001d001d7245 */ /* 0x000fe20000201000 */
[----:B------:R-:W-:-:S04]  /*0cc0*/  FMUL R37, R25, R37 ;  /* 0x0000002519257220 */ /* 0x000fc80000400000 */
[----:B------:R-:W-:Y:S01]  /*0cd0*/  FFMA R29, R29, R37, R24 ;  /* 0x000000251d1d7223 */ /* 0x000fe20000000018 */
[----:B------:R-:W-:Y:S01]  /*0ce0*/  FMUL R24, R10, R25 ;  /* 0x000000190a187220 */ /* 0x000fe20000400000 */
[----:B------:R-:W-:-:S05]  /*0cf0*/  IMAD R32, R13, UR9, R32 ;  /* 0x000000090d207c24 */ /* 0x000fca000f8e0220 */
[----:B0-----:R-:W-:Y:S02]  /*0d00*/  IADD3 R18, P0, PT, R32, UR12, RZ ;  /* 0x0000000c20127c10 */ /* 0x001fe4000ff1e0ff */
[----:B--2---:R-:W-:-:S05]  /*0d10*/  I2FP.F32.U32 R20, R20 ;  /* 0x0000001400147245 */ /* 0x004fca0000201000 */
[----:B------:R-:W-:Y:S01]  /*0d20*/  FFMA R29, R20, R24, R29 ;  /* 0x00000018141d7223 */ /* 0x000fe2000000001d */
[----:B------:R-:W-:-:S04]  /*0d30*/  FADD R20, -R11, 1 ;  /* 0x3f8000000b147421 */ /* 0x000fc80000000100 */
[----:B------:R-:W-:Y:S01]  /*0d40*/  FMUL R23, R31, R20 ;  /* 0x000000141f177220 */ /* 0x000fe20000400000 */
[----:B---3--:R-:W-:Y:S02]  /*0d50*/  I2FP.F32.U32 R36, R36 ;  /* 0x0000002400247245 */ /* 0x008fe40000201000 */
[----:B----4-:R-:W-:-:S05]  /*0d60*/  I2FP.F32.U32 R22, R22 ;  /* 0x0000001600167245 */ /* 0x010fca0000201000 */
[----:B------:R-:W-:Y:S01]  /*0d70*/  FMUL R37, R22, R23 ;  /* 0x0000001716257220 */ /* 0x000fe20000400000 */
[----:B------:R-:W-:Y:S01]  /*0d80*/  FMUL R23, R25, R20 ;  /* 0x0000001419177220 */ /* 0x000fe20000400000 */
[----:B-----5:R-:W-:-:S03]  /*0d90*/  I2FP.F32.U32 R21, R21 ;  /* 0x0000001500157245 */ /* 0x020fc60000201000 */
[----:B------:R-:W-:Y:S01]  /*0da0*/  FFMA R36, R36, R23, R37 ;  /* 0x0000001724247223 */ /* 0x000fe20000000025 */
[----:B------:R-:W-:Y:S01]  /*0db0*/  FMUL R23, R11, R25 ;  /* 0x000000190b177220 */ /* 0x000fe20000400000 */
[----:B------:R-:W-:-:S03]  /*0dc0*/  SHF.R.S32.HI R22, RZ, 0x1f, R32 ;  /* 0x0000001fff167819 */ /* 0x000fc60000011420 */
[----:B------:R-:W-:Y:S01]  /*0dd0*/  FFMA R23, R21, R23, R36 ;  /* 0x0000001715177223 */ /* 0x000fe20000000024 */
[----:B------:R-:W-:Y:S01]  /*0de0*/  IMAD R21, R15, UR9, R33 ;  /* 0x000000090f157c24 */ /* 0x000fe2000f8e0221 */
[----:B------:R-:W-:-:S04]  /*0df0*/  IADD3.X R19, PT, PT, R22, UR13, RZ, P0, !PT ;  /* 0x0000000d16137c10 */ /* 0x000fc800087fe4ff */
[C---:B------:R-:W-:Y:S01]  /*0e00*/  IADD3 R20, P0, PT, R21.reuse, UR10, RZ ;  /* 0x0000000a15147c10 */ /* 0x040fe2000ff1e0ff */
[----:B------:R0:W2:Y:S03]  /*0e10*/  LDG.E.U8 R24, desc[UR6][R18.64] ;  /* 0x0000000612187981 */ /* 0x0000a6000c1e1100 */
[----:B------:R-:W-:-:S05]  /*0e20*/  LEA.HI.X.SX32 R21, R21, UR11, 0x1, P0 ;  /* 0x0000000b15157c11 */ /* 0x000fca00080f0eff */
[----:B------:R-:W3:Y:S01]  /*0e30*/  LDG.E.U8 R20, desc[UR6][R20.64] ;  /* 0x0000000614147981 */ /* 0x000ee2000c1e1100 */
[----:B------:R-:W-:Y:S01]  /*0e40*/  FMUL R37, R10, R31 ;  /* 0x0000001f0a257220 */ /* 0x000fe20000400000 */
[----:B0-----:R-:W-:Y:S01]  /*0e50*/  IMAD R18, R5, UR9, R33 ;  /* 0x0000000905127c24 */ /* 0x001fe2000f8e0221 */
[----:B---3--:R-:W-:-:S05]  /*0e60*/  I2FP.F32.U32 R36, R20 ;  /* 0x0000001400247245 */ /* 0x008fca0000201000 */
[----:B------:R-:W-:Y:S01]  /*0e70*/  FFMA R29, R36, R37, R29 ;  /* 0x00000025241d7223 */ /* 0x000fe2000000001d */
[----:B------:R-:W-:-:S04]  /*0e80*/  IADD3 R36, P0, PT, R18, UR10, RZ ;  /* 0x0000000a12247c10 */ /* 0x000fc8000ff1e0ff */
[----:B------:R-:W-:-:S05]  /*0e90*/  LEA.HI.X.SX32 R37, R18, UR11, 0x1, P0 ;  /* 0x0000000b12257c11 */ /* 0x000fca00080f0eff */
[----:B------:R-:W3:Y:S01]  /*0ea0*/  LDG.E.U8 R36, desc[UR6][R36.64] ;  /* 0x0000000624247981 */ /* 0x000ee2000c1e1100 */
[----:B------:R-:W-:Y:S01]  /*0eb0*/  FMUL R19, R11, R31 ;  /* 0x0000001f0b137220 */ /* 0x000fe20000400000 */
[----:B------:R-:W-:-:S05]  /*0ec0*/  IMAD R20, R13, UR9, R33 ;  /* 0x000000090d147c24 */ /* 0x000fca000f8e0221 */
[----:B------:R-:W-:Y:S02]  /*0ed0*/  SHF.R.S32.HI R21, RZ, 0x1f, R20 ;  /* 0x0000001fff157819 */ /* 0x000fe40000011414 */
[----:B---3--:R-:W-:-:S05]  /*0ee0*/  I2FP.F32.U32 R18, R36 ;  /* 0x0000002400127245 */ /* 0x008fca0000201000 */
[----:B------:R-:W-:Y:S01]  /*0ef0*/  FFMA R36, R18, R19, R23 ;  /* 0x0000001312247223 */ /* 0x000fe20000000017 */
[----:B------:R-:W-:-:S04]  /*0f00*/  IADD3 R18, P0, PT, R32, UR10, RZ ;  /* 0x0000000a20127c10 */ /* 0x000fc8000ff1e0ff */
[----:B------:R-:W-:Y:S02]  /*0f10*/  IADD3.X R19, PT, PT, R22, UR11, RZ, P0, !PT ;  /* 0x0000000b16137c10 */ /* 0x000fe400087fe4ff */
[C---:B------:R-:W-:Y:S02]  /*0f20*/  IADD3 R22, P0, PT, R20.reuse, UR12, RZ ;  /* 0x0000000c14167c10 */ /* 0x040fe4000ff1e0ff */
[----:B------:R-:W-:Y:S01]  /*0f30*/  IADD3 R20, P1, PT, R20, UR10, RZ ;  /* 0x0000000a14147c10 */ /* 0x000fe2000ff3e0ff */
[----:B------:R0:W3:Y:S01]  /*0f40*/  LDG.E.U8 R18, desc[UR6][R18.64] ;  /* 0x0000000612127981 */ /* 0x0000e2000c1e1100 */
[C---:B------:R-:W-:Y:S02]  /*0f50*/  IADD3.X R23, PT, PT, R21.reuse, UR13, RZ, P0, !PT ;  /* 0x0000000d15177c10 */ /* 0x040fe400087fe4ff */
[----:B------:R-:W-:-:S03]  /*0f60*/  IADD3.X R21, PT, PT, R21, UR11, RZ, P1, !PT ;  /* 0x0000000b15157c10 */ /* 0x000fc60008ffe4ff */
[----:B------:R-:W4:Y:S04]  /*0f70*/  LDG.E.U8 R22, desc[UR6][R22.64] ;  /* 0x0000000616167981 */ /* 0x000f28000c1e1100 */
[----:B------:R-:W5:Y:S01]  /*0f80*/  LDG.E.U8 R20, desc[UR6][R20.64] ;  /* 0x0000000614147981 */ /* 0x000f62000c1e1100 */
[----:B--2---:R-:W-:Y:S01]  /*0f90*/  I2FP.F32.U32 R33, R24 ;  /* 0x0000001800217245 */ /* 0x004fe20000201000 */
[C---:B------:R-:W-:Y:S01]  /*0fa0*/  FMUL R25, R8.reuse, R25 ;  /* 0x0000001908197220 */ /* 0x040fe20000400000 */
[----:B------:R-:W-:Y:S01]  /*0fb0*/  UIADD3 UR5, UPT, UPT, UR5, 0x1, URZ ;  /* 0x0000000105057890 */ /* 0x000fe2000fffe0ff */
[----:B------:R-:W-:Y:S02]  /*0fc0*/  FMUL R31, R8, R31 ;  /* 0x0000001f081f7220 */ /* 0x000fe40000400000 */
[----:B------:R-:W-:Y:S01]  /*0fd0*/  FFMA R33, R33, R25, R30 ;  /* 0x0000001921217223 */ /* 0x000fe2000000001e */
[----:B------:R-:W-:Y:S01]  /*0fe0*/  UISETP.NE.AND UP0, UPT, UR5, 0x3, UPT ;  /* 0x000000030500788c */ /* 0x000fe2000bf05270 */
[----:B------:R-:W-:Y:S01]  /*0ff0*/  FADD R34, R34, -R35 ;  /* 0x8000002322227221 */ /* 0x000fe20000000000 */
[----:B------:R-:W-:-:S03]  /*1000*/  FADD R29, R29, -R36 ;  /* 0x800000241d1d7221 */ /* 0x000fc60000000000 */
[----:B0-----:R-:W-:-:S04]  /*1010*/  FMUL R19, R34, 0.5 ;  /* 0x3f00000022137820 */ /* 0x001fc80000400000 */
[----:B------:R-:W-:Y:S01]  /*1020*/  FFMA R4, R19, R19, R4 ;  /* 0x0000001313047223 */ /* 0x000fe20000000004 */
[----:B---3--:R-:W-:-:S05]  /*1030*/  I2FP.F32.U32 R24, R18 ;  /* 0x0000001200187245 */ /* 0x008fca0000201000 */
[----:B------:R-:W-:Y:S01]  /*1040*/  FFMA R24, R25, R24, R28 ;  /* 0x0000001819187223 */ /* 0x000fe2000000001c */
[----:B----4-:R-:W-:Y:S02]  /*1050*/  I2FP.F32.U32 R18, R22 ;  /* 0x0000001600127245 */ /* 0x010fe40000201000 */
[----:B-----5:R-:W-:-:S03]  /*1060*/  I2FP.F32.U32 R30, R20 ;  /* 0x00000014001e7245 */ /* 0x020fc60000201000 */
[----:B------:R-:W-:Y:S02]  /*1070*/  FFMA R33, R18, R31, R33 ;  /* 0x0000001f12217223 */ /* 0x000fe40000000021 */
[----:B------:R-:W-:Y:S01]  /*1080*/  FFMA R24, R31, R30, R24 ;  /* 0x0000001e1f187223 */ /* 0x000fe20000000018 */
[----:B------:R-:W-:-:S03]  /*1090*/  FMUL R18, R29, 0.5 ;  /* 0x3f0000001d127820 */ /* 0x000fc60000400000 */
[----:B------:R-:W-:Y:S01]  /*10a0*/  FADD R24, R33, -R24 ;  /* 0x8000001821187221 */ /* 0x000fe20000000000 */
[CC--:B------:R-:W-:Y:S01]  /*10b0*/  FFMA R27, R18.reuse, R18.reuse, R27 ;  /* 0x00000012121b7223 */ /* 0x0c0fe2000000001b */
[C---:B------:R-:W-:Y:S02]  /*10c0*/  FFMA R6, R19.reuse, R18, R6 ;  /* 0x0000001213067223 */ /* 0x040fe40000000006 */
[-C--:B------:R-:W-:Y:S01]  /*10d0*/  FFMA R7, R18, R24.reuse, R7 ;  /* 0x0000001812077223 */ /* 0x080fe20000000007 */
[----:B------:R-:W-:Y:S01]  /*10e0*/  FFMA R9, R19, R24, R9 ;  /* 0x0000001813097223 */ /* 0x000fe20000000009 */
[----:B------:R-:W-:Y:S06]  /*10f0*/  BRA.U UP0, `(.L_x_0) ;  /* 0xfffffff100a87547 */ /* 0x000fec000b83ffff */
[----:B------:R-:W-:Y:S05]  /*1100*/  BRA.U UP1, `(.L_x_1) ;  /* 0xfffffff1010c7547 */ /* 0x000fea000b83ffff */
[----:B------:R-:W-:Y:S01]  /*1110*/  FMUL R2, R6, R6 ;  /* 0x0000000606027220 */ /* 0x000fe20000400000 */
[----:B------:R-:W-:Y:S03]  /*1120*/  BSSY.RECONVERGENT B0, `(.L_x_2) ;  /* 0x0000010000007945 */ /* 0x000fe60003800200 */
[----:B------:R-:W-:-:S04]  /*1130*/  FFMA R2, R27, R4, -R2 ;  /* 0x000000041b027223 */ /* 0x000fc80000000802 */
[----:B------:R-:W-:Y:S01]  /*1140*/  FADD R3, R2, 0.0010000000474974513054 ;  /* 0x3a83126f02037421 */ /* 0x000fe20000000000 */
[----:B------:R-:W-:-:S03]  /*1150*/  FMUL R2, R7, R6 ;  /* 0x0000000607027220 */ /* 0x000fc60000400000 */
[----:B------:R-:W0:Y:S01]  /*1160*/  MUFU.RCP R8, R3 ;  /* 0x0000000300087308 */ /* 0x000e220000001000 */
[----:B------:R-:W-:-:S07]  /*1170*/  FFMA R2, R9, R27, -R2 ;  /* 0x0000001b09027223 */ /* 0x000fce0000000802 */
[----:B------:R-:W1:Y:S01]  /*1180*/  FCHK P0, R2, R3 ;  /* 0x0000000302007302 */ /* 0x000e620000000000 */
[----:B0-----:R-:W-:-:S04]  /*1190*/  FFMA R5, -R3, R8, 1 ;  /* 0x3f80000003057423 */ /* 0x001fc80000000108 */
[----:B------:R-:W-:-:S04]  /*11a0*/  FFMA R5, R8, R5, R8 ;  /* 0x0000000508057223 */ /* 0x000fc80000000008 */
[----:B------:R-:W-:-:S04]  /*11b0*/  FFMA R8, R2, R5, RZ ;  /* 0x0000000502087223 */ /* 0x000fc800000000ff */
[----:B------:R-:W-:-:S04]  /*11c0*/  FFMA R10, -R3, R8, R2 ;  /* 0x00000008030a7223 */ /* 0x000fc80000000102 */
[----:B------:R-:W-:Y:S01]  /*11d0*/  FFMA R5, R5, R10, R8 ;  /* 0x0000000a05057223 */ /* 0x000fe20000000008 */
[----:B-1----:R-:W-:Y:S06]  /*11e0*/  @!P0 BRA `(.L_x_3) ;  /* 0x00000000000c8947 */ /* 0x002fec0003800000 */
[----:B------:R-:W-:-:S07]  /*11f0*/  MOV R8, 0x1210 ;  /* 0x0000121000087802 */ /* 0x000fce0000000f00 */
[----:B------:R-:W-:Y:S05]  /*1200*/  CALL.REL.NOINC `($__internal_0_$__cuda_sm3x_div_rn_noftz_f32_slowpath) ;  /* 0x0000000000e87944 */ /* 0x000fea0003c00000 */
[----:B------:R-:W-:-:S07]  /*1210*/  IMAD.MOV.U32 R5, RZ, RZ, R2 ;  /* 0x000000ffff057224 */ /* 0x000fce00078e0002 */
.L_x_3:
[----:B------:R-:W-:Y:S05]  /*1220*/  BSYNC.RECONVERGENT B0 ;  /* 0x0000000000007941 */ /* 0x000fea0003800200 */
.L_x_2:
[----:B------:R-:W0:Y:S01]  /*1230*/  MUFU.RCP R2, R3 ;  /* 0x0000000300027308 */ /* 0x000e220000001000 */
[----:B------:R-:W-:Y:S01]  /*1240*/  FMUL R6, R9, R6 ;  /* 0x0000000609067220 */ /* 0x000fe20000400000 */
[----:B------:R-:W-:Y:S03]  /*1250*/  BSSY.RECONVERGENT B0, `(.L_x_4) ;  /* 0x000000d000007945 */ /* 0x000fe60003800200 */
[----:B------:R-:W-:-:S04]  /*1260*/  FFMA R6, R7, R4, -R6 ;  /* 0x0000000407067223 */ /* 0x000fc80000000806 */
[----:B------:R-:W1:Y:S01]  /*1270*/  FCHK P0, R6, R3 ;  /* 0x0000000306007302 */ /* 0x000e620000000000 */
[----:B0-----:R-:W-:-:S04]  /*1280*/  FFMA R9, -R3, R2, 1 ;  /* 0x3f80000003097423 */ /* 0x001fc80000000102 */
[----:B------:R-:W-:-:S04]  /*1290*/  FFMA R2, R2, R9, R2 ;  /* 0x0000000902027223 */ /* 0x000fc80000000002 */
[----:B------:R-:W-:-:S04]  /*12a0*/  FFMA R7, R2, R6, RZ ;  /* 0x0000000602077223 */ /* 0x000fc800000000ff */
[----:B------:R-:W-:-:S04]  /*12b0*/  FFMA R4, -R3, R7, R6 ;  /* 0x0000000703047223 */ /* 0x000fc80000000106 */
[----:B------:R-:W-:Y:S01]  /*12c0*/  FFMA R7, R2, R4, R7 ;  /* 0x0000000402077223 */ /* 0x000fe20000000007 */
[----:B-1----:R-:W-:Y:S06]  /*12d0*/  @!P0 BRA `(.L_x_5) ;  /* 0x0000000000108947 */ /* 0x002fec0003800000 */
[----:B------:R-:W-:Y:S01]  /*12e0*/  IMAD.MOV.U32 R2, RZ, RZ, R6 ;  /* 0x000000ffff027224 */ /* 0x000fe200078e0006 */
[----:B------:R-:W-:-:S07]  /*12f0*/  MOV R8, 0x1310 ;  /* 0x0000131000087802 */ /* 0x000fce0000000f00 */
[----:B------:R-:W-:Y:S05]  /*1300*/  CALL.REL.NOINC `($__internal_0_$__cuda_sm3x_div_rn_noftz_f32_slowpath) ;  /* 0x0000000000a87944 */ /* 0x000fea0003c00000 */
[----:B------:R-:W-:-:S07]  /*1310*/  IMAD.MOV.U32 R7, RZ, RZ, R2 ;  /* 0x000000ffff077224 */ /* 0x000fce00078e0002 */
.L_x_5:
[----:B------:R-:W-:Y:S05]  /*1320*/  BSYNC.RECONVERGENT B0 ;  /* 0x0000000000007941 */ /* 0x000fea0003800200 */
.L_x_4:
[----:B------:R-:W0:Y:S01]  /*1330*/  LDC R6, c[0x0][0x3b0] ;  /* 0x0000ec00ff067b82 */ /* 0x000e220000000800 */
[----:B------:R-:W-:Y:S01]  /*1340*/  BSSY.RECONVERGENT B0, `(.L_x_6) ;  /* 0x000000f000007945 */ /* 0x000fe20003800200 */
[----:B0-----:R-:W0:Y:S08]  /*1350*/  MUFU.RCP R2, R6 ;  /* 0x0000000600027308 */ /* 0x001e300000001000 */
[----:B------:R-:W1:Y:S01]  /*1360*/  FCHK P0, R5, R6 ;  /* 0x0000000605007302 */ /* 0x000e620000000000 */
[----:B0-----:R-:W-:-:S04]  /*1370*/  FFMA R3, R2, -R6, 1 ;  /* 0x3f80000002037423 */ /* 0x001fc80000000806 */
[----:B------:R-:W-:-:S04]  /*1380*/  FFMA R2, R2, R3, R2 ;  /* 0x0000000302027223 */ /* 0x000fc80000000002 */
[----:B------:R-:W-:-:S04]  /*1390*/  FFMA R4, R2, R5, RZ ;  /* 0x0000000502047223 */ /* 0x000fc800000000ff */
[----:B------:R-:W-:-:S04]  /*13a0*/  FFMA R3, R4, -R6, R5 ;  /* 0x8000000604037223 */ /* 0x000fc80000000005 */
[----:B------:R-:W-:Y:S01]  /*13b0*/  FFMA R3, R2, R3, R4 ;  /* 0x0000000302037223 */ /* 0x000fe20000000004 */
[----:B-1----:R-:W-:Y:S06]  /*13c0*/  @!P0 BRA `(.L_x_7) ;  /* 0x0000000000188947 */ /* 0x002fec0003800000 */
[----:B------:R-:W0:Y:S01]  /*13d0*/  LDCU UR4, c[0x0][0x3b0] ;  /* 0x00007600ff0477ac */ /* 0x000e220008000800 */
[----:B------:R-:W-:Y:S01]  /*13e0*/  IMAD.MOV.U32 R2, RZ, RZ, R5 ;  /* 0x000000ffff027224 */ /* 0x000fe200078e0005 */
[----:B------:R-:W-:Y:S01]  /*13f0*/  MOV R8, 0x1420 ;  /* 0x0000142000087802 */ /* 0x000fe20000000f00 */
[----:B0-----:R-:W-:-:S07]  /*1400*/  IMAD.U32 R3, RZ, RZ, UR4 ;  /* 0x00000004ff037e24 */ /* 0x001fce000f8e00ff */
[----:B------:R-:W-:Y:S05]  /*1410*/  CALL.REL.NOINC `($__internal_0_$__cuda_sm3x_div_rn_noftz_f32_slowpath) ;  /* 0x0000000000647944 */ /* 0x000fea0003c00000 */
[----:B------:R-:W-:-:S07]  /*1420*/  IMAD.MOV.U32 R3, RZ, RZ, R2 ;  /* 0x000000ffff037224 */ /* 0x000fce00078e0002 */
.L_x_7:
[----:B------:R-:W-:Y:S05]  /*1430*/  BSYNC.RECONVERGENT B0 ;  /* 0x0000000000007941 */ /* 0x000fea0003800200 */
.L_x_6:
[----:B------:R-:W0:Y:S01]  /*1440*/  LDC R6, c[0x0][0x3b0] ;  /* 0x0000ec00ff067b82 */ /* 0x000e220000000800 */
[----:B------:R-:W-:Y:S01]  /*1450*/  BSSY.RECONVERGENT B0, `(.L_x_8) ;  /* 0x0000010000007945 */ /* 0x000fe20003800200 */
[----:B------:R-:W-:Y:S01]  /*1460*/  FADD R16, R16, -R3 ;  /* 0x8000000310107221 */ /* 0x000fe20000000000 */
        /* <DEDUP_REMOVED lines=14> */
.L_x_9:
[----:B------:R-:W-:Y:S05]  /*1550*/  BSYNC.RECONVERGENT B0 ;  /* 0x0000000000007941 */ /* 0x000fea0003800200 */
.L_x_8:
[----:B------:R-:W0:Y:S01]  /*1560*/  LDC.64 R2, c[0x0][0x388] ;  /* 0x0000e200ff027b82 */ /* 0x000e220000000a00 */
[----:B------:R-:W-:Y:S01]  /*1570*/  FADD R17, R17, -R4 ;  /* 0x8000000411117221 */ /* 0x000fe20000000000 */
[----:B0-----:R-:W-:-:S05]  /*1580*/  IMAD.WIDE R2, R0, 0x8, R2 ;  /* 0x0000000800027825 */ /* 0x001fca00078e0202 */
[----:B------:R-:W-:Y:S01]  /*1590*/  STG.E.64 desc[UR6][R2.64], R16 ;  /* 0x0000001002007986 */ /* 0x000fe2000c101b06 */
[----:B------:R-:W-:Y:S05]  /*15a0*/  EXIT ;  /* 0x000000000000794d */ /* 0x000fea0003800000 */
        .weak           $__internal_0_$__cuda_sm3x_div_rn_noftz_f32_slowpath
        .type           $__internal_0_$__cuda_sm3x_div_rn_noftz_f32_slowpath,@function
        .size           $__internal_0_$__cuda_sm3x_div_rn_noftz_f32_slowpath,(.L_x_22 - $__internal_0_$__cuda_sm3x_div_rn_noftz_f32_slowpath)
$__internal_0_$__cuda_sm3x_div_rn_noftz_f32_slowpath:
[--C-:B------:R-:W-:Y:S01]  /*15b0*/  SHF.R.U32.HI R11, RZ, 0x17, R3.reuse ;  /* 0x00000017ff0b7819 */ /* 0x100fe20000011603 */
[----:B------:R-:W-:Y:S01]  /*15c0*/  BSSY.RECONVERGENT B1, `(.L_x_10) ;  /* 0x0000063000017945 */ /* 0x000fe20003800200 */
[----:B------:R-:W-:Y:S02]  /*15d0*/  SHF.R.U32.HI R10, RZ, 0x17, R2 ;  /* 0x00000017ff0a7819 */ /* 0x000fe40000011602 */
[----:B------:R-:W-:Y:S01]  /*15e0*/  LOP3.LUT R18, R11, 0xff, RZ, 0xc0, !PT ;  /* 0x000000ff0b127812 */ /* 0x000fe200078ec0ff */
[----:B------:R-:W-:Y:S01]  /*15f0*/  IMAD.MOV.U32 R11, RZ, RZ, R3 ;  /* 0x000000ffff0b7224 */ /* 0x000fe200078e0003 */
[----:B------:R-:W-:-:S03]  /*1600*/  LOP3.LUT R14, R10, 0xff, RZ, 0xc0, !PT ;  /* 0x000000ff0a0e7812 */ /* 0x000fc600078ec0ff */
[----:B------:R-:W-:Y:S02]  /*1610*/  VIADD R13, R18, 0xffffffff ;  /* 0xffffffff120d7836 */ /* 0x000fe40000000000 */
[----:B------:R-:W-:-:S03]  /*1620*/  VIADD R12, R14, 0xffffffff ;  /* 0xffffffff0e0c7836 */ /* 0x000fc60000000000 */
[----:B------:R-:W-:-:S04]  /*1630*/  ISETP.GT.U32.AND P0, PT, R13, 0xfd, PT ;  /* 0x000000fd0d00780c */ /* 0x000fc80003f04070 */
[----:B------:R-:W-:-:S13]  /*1640*/  ISETP.GT.U32.OR P0, PT, R12, 0xfd, P0 ;  /* 0x000000fd0c00780c */ /* 0x000fda0000704470 */
[----:B------:R-:W-:Y:S01]  /*1650*/  @!P0 IMAD.MOV.U32 R10, RZ, RZ, RZ ;  /* 0x000000ffff0a8224 */ /* 0x000fe200078e00ff */
[----:B------:R-:W-:Y:S06]  /*1660*/  @!P0 BRA `(.L_x_11) ;  /* 0x00000000005c8947 */ /* 0x000fec0003800000 */
[----:B------:R-:W-:Y:S02]  /*1670*/  FSETP.GTU.FTZ.AND P0, PT, |R2|, +INF , PT ;  /* 0x7f8000000200780b */ /* 0x000fe40003f1c200 */
[----:B------:R-:W-:-:S04]  /*1680*/  FSETP.GTU.FTZ.AND P1, PT, |R3|, +INF , PT ;  /* 0x7f8000000300780b */ /* 0x000fc80003f3c200 */
[----:B------:R-:W-:-:S13]  /*1690*/  PLOP3.LUT P0, PT, P0, P1, PT, 0xf8, 0x8f ;  /* 0x00000000008f781c */ /* 0x000fda0000703f70 */
[----:B------:R-:W-:Y:S05]  /*16a0*/  @P0 BRA `(.L_x_12) ;  /* 0x00000004004c0947 */ /* 0x000fea0003800000 */
[----:B------:R-:W-:-:S13]  /*16b0*/  LOP3.LUT P0, RZ, R11, 0x7fffffff, R2, 0xc8, !PT ;  /* 0x7fffffff0bff7812 */ /* 0x000fda000780c802 */
[----:B------:R-:W-:Y:S05]  /*16c0*/  @!P0 BRA `(.L_x_13) ;  /* 0x00000004003c8947 */ /* 0x000fea0003800000 */
[C---:B------:R-:W-:Y:S02]  /*16d0*/  FSETP.NEU.FTZ.AND P0, PT, |R2|.reuse, +INF , PT ;  /* 0x7f8000000200780b */ /* 0x040fe40003f1d200 */
[----:B------:R-:W-:Y:S02]  /*16e0*/  FSETP.NEU.FTZ.AND P2, PT, |R3|, +INF , PT ;  /* 0x7f8000000300780b */ /* 0x000fe40003f5d200 */
[----:B------:R-:W-:-:S11]  /*16f0*/  FSETP.NEU.FTZ.AND P1, PT, |R2|, +INF , PT ;  /* 0x7f8000000200780b */ /* 0x000fd60003f3d200 */
[----:B------:R-:W-:Y:S05]  /*1700*/  @!P2 BRA !P0, `(.L_x_13) ;  /* 0x00000004002ca947 */ /* 0x000fea0004000000 */
[----:B------:R-:W-:-:S04]  /*1710*/  LOP3.LUT P0, RZ, R2, 0x7fffffff, RZ, 0xc0, !PT ;  /* 0x7fffffff02ff7812 */ /* 0x000fc8000780c0ff */
[----:B------:R-:W-:-:S13]  /*1720*/  PLOP3.LUT P0, PT, P2, P0, PT, 0x2f, 0xf2 ;  /* 0x0000000000f2781c */ /* 0x000fda0001700577 */
[----:B------:R-:W-:Y:S05]  /*1730*/  @P0 BRA `(.L_x_14) ;  /* 0x0000000400180947 */ /* 0x000fea0003800000 */
[----:B------:R-:W-:-:S04]  /*1740*/  LOP3.LUT P0, RZ, R11, 0x7fffffff, RZ, 0xc0, !PT ;  /* 0x7fffffff0bff7812 */ /* 0x000fc8000780c0ff */
[----:B------:R-:W-:-:S13]  /*1750*/  PLOP3.LUT P0, PT, P1, P0, PT, 0x2f, 0xf2 ;  /* 0x0000000000f2781c */ /* 0x000fda0000f00577 */
[----:B------:R-:W-:Y:S05]  /*1760*/  @P0 BRA `(.L_x_15) ;  /* 0x0000000400000947 */ /* 0x000fea0003800000 */
[----:B------:R-:W-:Y:S02]  /*1770*/  ISETP.GE.AND P0, PT, R12, RZ, PT ;  /* 0x000000ff0c00720c */ /* 0x000fe40003f06270 */
[----:B------:R-:W-:-:S11]  /*1780*/  ISETP.GE.AND P1, PT, R13, RZ, PT ;  /* 0x000000ff0d00720c */ /* 0x000fd60003f26270 */
[----:B------:R-:W-:Y:S02]  /*1790*/  @P0 IMAD.MOV.U32 R10, RZ, RZ, RZ ;  /* 0x000000ffff0a0224 */ /* 0x000fe400078e00ff */
[----:B------:R-:W-:Y:S01]  /*17a0*/  @!P0 FFMA R2, R2, 1.84467440737095516160e+19, RZ ;  /* 0x5f80000002028823 */ /* 0x000fe200000000ff */
[----:B------:R-:W-:Y:S02]  /*17b0*/  @!P0 IMAD.MOV.U32 R10, RZ, RZ, -0x40 ;  /* 0xffffffc0ff0a8424 */ /* 0x000fe400078e00ff */
[----:B------:R-:W-:Y:S02]  /*17c0*/  @!P1 FFMA R11, R3, 1.84467440737095516160e+19, RZ ;  /* 0x5f800000030b9823 */ /* 0x000fe400000000ff */
[----:B------:R-:W-:-:S07]  /*17d0*/  @!P1 VIADD R10, R10, 0x40 ;  /* 0x000000400a0a9836 */ /* 0x000fce0000000000 */
.L_x_11:
[----:B------:R-:W-:Y:S01]  /*17e0*/  LEA R12, R18, 0xc0800000, 0x17 ;  /* 0xc0800000120c7811 */ /* 0x000fe200078eb8ff */
[----:B------:R-:W-:Y:S04]  /*17f0*/  BSSY.RECONVERGENT B2, `(.L_x_16) ;  /* 0x0000036000027945 */ /* 0x000fe80003800200 */
[----:B------:R-:W-:Y:S02]  /*1800*/  IMAD.IADD R12, R11, 0x1, -R12 ;  /* 0x000000010b0c7824 */ /* 0x000fe400078e0a0c */
[----:B------:R-:W-:Y:S02]  /*1810*/  VIADD R11, R14, 0xffffff81 ;  /* 0xffffff810e0b7836 */ /* 0x000fe40000000000 */
[----:B------:R-:W0:Y:S01]  /*1820*/  MUFU.RCP R13, R12 ;  /* 0x0000000c000d7308 */ /* 0x000e220000001000 */
[----:B------:R-:W-:Y:S01]  /*1830*/  FADD.FTZ R15, -R12, -RZ ;  /* 0x800000ff0c0f7221 */ /* 0x000fe20000010100 */
[----:B------:R-:W-:-:S03]  /*1840*/  IMAD R2, R11, -0x800000, R2 ;  /* 0xff8000000b027824 */ /* 0x000fc600078e0202 */
[----:B0-----:R-:W-:-:S04]  /*1850*/  FFMA R14, R13, R15, 1 ;  /* 0x3f8000000d0e7423 */ /* 0x001fc8000000000f */
[----:B------:R-:W-:-:S04]  /*1860*/  FFMA R20, R13, R14, R13 ;  /* 0x0000000e0d147223 */ /* 0x000fc8000000000d */
[----:B------:R-:W-:-:S04]  /*1870*/  FFMA R13, R2, R20, RZ ;  /* 0x00000014020d7223 */ /* 0x000fc800000000ff */
[----:B------:R-:W-:-:S04]  /*1880*/  FFMA R14, R15, R13, R2 ;  /* 0x0000000d0f0e7223 */ /* 0x000fc80000000002 */
[----:B------:R-:W-:Y:S01]  /*1890*/  FFMA R19, R20, R14, R13 ;  /* 0x0000000e14137223 */ /* 0x000fe2000000000d */
[----:B------:R-:W-:-:S03]  /*18a0*/  IADD3 R13, PT, PT, R11, 0x7f, -R18 ;  /* 0x0000007f0b0d7810 */ /* 0x000fc60007ffe812 */
[----:B------:R-:W-:Y:S02]  /*18b0*/  FFMA R14, R15, R19, R2 ;  /* 0x000000130f0e7223 */ /* 0x000fe40000000002 */
[----:B------:R-:W-:Y:S02]  /*18c0*/  IMAD.IADD R13, R13, 0x1, R10 ;  /* 0x000000010d0d7824 */ /* 0x000fe400078e020a */
[----:B------:R-:W-:-:S05]  /*18d0*/  FFMA R2, R20, R14, R19 ;  /* 0x0000000e14027223 */ /* 0x000fca0000000013 */
[----:B------:R-:W-:-:S04]  /*18e0*/  SHF.R.U32.HI R11, RZ, 0x17, R2 ;  /* 0x00000017ff0b7819 */ /* 0x000fc80000011602 */
[----:B------:R-:W-:-:S05]  /*18f0*/  LOP3.LUT R11, R11, 0xff, RZ, 0xc0, !PT ;  /* 0x000000ff0b0b7812 */ /* 0x000fca00078ec0ff */
[----:B------:R-:W-:-:S04]  /*1900*/  IMAD.IADD R15, R11, 0x1, R13 ;  /* 0x000000010b0f7824 */ /* 0x000fc800078e020d */
[----:B------:R-:W-:-:S05]  /*1910*/  VIADD R10, R15, 0xffffffff ;  /* 0xffffffff0f0a7836 */ /* 0x000fca0000000000 */
[----:B------:R-:W-:-:S13]  /*1920*/  ISETP.GE.U32.AND P0, PT, R10, 0xfe, PT ;  /* 0x000000fe0a00780c */ /* 0x000fda0003f06070 */
[----:B------:R-:W-:Y:S05]  /*1930*/  @!P0 BRA `(.L_x_17) ;  /* 0x0000000000808947 */ /* 0x000fea0003800000 */
[----:B------:R-:W-:-:S13]  /*1940*/  ISETP.GT.AND P0, PT, R15, 0xfe, PT ;  /* 0x000000fe0f00780c */ /* 0x000fda0003f04270 */
[----:B------:R-:W-:Y:S05]  /*1950*/  @P0 BRA `(.L_x_18) ;  /* 0x00000000006c0947 */ /* 0x000fea0003800000 */
[----:B------:R-:W-:-:S13]  /*1960*/  ISETP.GE.AND P0, PT, R15, 0x1, PT ;  /* 0x000000010f00780c */ /* 0x000fda0003f06270 */
[----:B------:R-:W-:Y:S05]  /*1970*/  @P0 BRA `(.L_x_19) ;  /* 0x0000000000740947 */ /* 0x000fea0003800000 */
[----:B------:R-:W-:Y:S02]  /*1980*/  ISETP.GE.AND P0, PT, R15, -0x18, PT ;  /* 0xffffffe80f00780c */ /* 0x000fe40003f06270 */
[----:B------:R-:W-:-:S11]  /*1990*/  LOP3.LUT R2, R2, 0x80000000, RZ, 0xc0, !PT ;  /* 0x8000000002027812 */ /* 0x000fd600078ec0ff */
[----:B------:R-:W-:Y:S05]  /*19a0*/  @!P0 BRA `(.L_x_19) ;  /* 0x0000000000688947 */ /* 0x000fea0003800000 */
[CCC-:B------:R-:W-:Y:S01]  /*19b0*/  FFMA.RZ R10, R20.reuse, R14.reuse, R19.reuse ;  /* 0x0000000e140a7223 */ /* 0x1c0fe2000000c013 */
[C---:B------:R-:W-:Y:S02]  /*19c0*/  VIADD R13, R15.reuse, 0x20 ;  /* 0x000000200f0d7836 */ /* 0x040fe40000000000 */
[-CC-:B------:R-:W-:Y:S01]  /*19d0*/  FFMA.RM R11, R20, R14.reuse, R19.reuse ;  /* 0x0000000e140b7223 */ /* 0x180fe20000004013 */
[C---:B------:R-:W-:Y:S02]  /*19e0*/  ISETP.NE.AND P2, PT, R15.reuse, RZ, PT ;  /* 0x000000ff0f00720c */ /* 0x040fe40003f45270 */
[----:B------:R-:W-:Y:S01]  /*19f0*/  LOP3.LUT R12, R10, 0x7fffff, RZ, 0xc0, !PT ;  /* 0x007fffff0a0c7812 */ /* 0x000fe200078ec0ff */
[----:B------:R-:W-:Y:S01]  /*1a00*/  FFMA.RP R10, R20, R14, R19 ;  /* 0x0000000e140a7223 */ /* 0x000fe20000008013 */
[----:B------:R-:W-:Y:S01]  /*1a10*/  IMAD.MOV R14, RZ, RZ, -R15 ;  /* 0x000000ffff0e7224 */ /* 0x000fe200078e0a0f */
[----:B------:R-:W-:Y:S02]  /*1a20*/  ISETP.NE.AND P1, PT, R15, RZ, PT ;  /* 0x000000ff0f00720c */ /* 0x000fe40003f25270 */
[----:B------:R-:W-:-:S02]  /*1a30*/  LOP3.LUT R12, R12, 0x800000, RZ, 0xfc, !PT ;  /* 0x008000000c0c7812 */ /* 0x000fc400078efcff */
[----:B------:R-:W-:Y:S02]  /*1a40*/  FSETP.NEU.FTZ.AND P0, PT, R10, R11, PT ;  /* 0x0000000b0a00720b */ /* 0x000fe40003f1d000 */
[----:B------:R-:W-:Y:S02]  /*1a50*/  SHF.L.U32 R13, R12, R13, RZ ;  /* 0x0000000d0c0d7219 */ /* 0x000fe400000006ff */
[----:B------:R-:W-:Y:S02]  /*1a60*/  SEL R11, R14, RZ, P2 ;  /* 0x000000ff0e0b7207 */ /* 0x000fe40001000000 */
[----:B------:R-:W-:Y:S02]  /*1a70*/  ISETP.NE.AND P1, PT, R13, RZ, P1 ;  /* 0x000000ff0d00720c */ /* 0x000fe40000f25270 */
[----:B------:R-:W-:Y:S02]  /*1a80*/  SHF.R.U32.HI R11, RZ, R11, R12 ;  /* 0x0000000bff0b7219 */ /* 0x000fe4000001160c */
[----:B------:R-:W-:-:S02]  /*1a90*/  PLOP3.LUT P0, PT, P0, P1, PT, 0xf8, 0x8f ;  /* 0x00000000008f781c */ /* 0x000fc40000703f70 */
[----:B------:R-:W-:Y:S02]  /*1aa0*/  SHF.R.U32.HI R13, RZ, 0x1, R11 ;  /* 0x00000001ff0d7819 */ /* 0x000fe4000001160b */
[----:B------:R-:W-:-:S04]  /*1ab0*/  SEL R10, RZ, 0x1, !P0 ;  /* 0x00000001ff0a7807 */ /* 0x000fc80004000000 */
[----:B------:R-:W-:-:S04]  /*1ac0*/  LOP3.LUT R10, R10, 0x1, R13, 0xf8, !PT ;  /* 0x000000010a0a7812 */ /* 0x000fc800078ef80d */
[----:B------:R-:W-:-:S05]  /*1ad0*/  LOP3.LUT R10, R10, R11, RZ, 0xc0, !PT ;  /* 0x0000000b0a0a7212 */ /* 0x000fca00078ec0ff */
[----:B------:R-:W-:-:S05]  /*1ae0*/  IMAD.IADD R13, R13, 0x1, R10 ;  /* 0x000000010d0d7824 */ /* 0x000fca00078e020a */
[----:B------:R-:W-:Y:S01]  /*1af0*/  LOP3.LUT R2, R13, R2, RZ, 0xfc, !PT ;  /* 0x000000020d027212 */ /* 0x000fe200078efcff */
[----:B------:R-:W-:Y:S06]  /*1b00*/  BRA `(.L_x_19) ;  /* 0x0000000000107947 */ /* 0x000fec0003800000 */
.L_x_18:
[----:B------:R-:W-:-:S04]  /*1b10*/  LOP3.LUT R2, R2, 0x80000000, RZ, 0xc0, !PT ;  /* 0x8000000002027812 */ /* 0x000fc800078ec0ff */
[----:B------:R-:W-:Y:S01]  /*1b20*/  LOP3.LUT R2, R2, 0x7f800000, RZ, 0xfc, !PT ;  /* 0x7f80000002027812 */ /* 0x000fe200078efcff */
[----:B------:R-:W-:Y:S06]  /*1b30*/  BRA `(.L_x_19) ;  /* 0x0000000000047947 */ /* 0x000fec0003800000 */
.L_x_17:
[----:B------:R-:W-:-:S07]  /*1b40*/  IMAD R2, R13, 0x800000, R2 ;  /* 0x008000000d027824 */ /* 0x000fce00078e0202 */
.L_x_19:
[----:B------:R-:W-:Y:S05]  /*1b50*/  BSYNC.RECONVERGENT B2 ;  /* 0x0000000000027941 */ /* 0x000fea0003800200 */
.L_x_16:
[----:B------:R-:W-:Y:S05]  /*1b60*/  BRA `(.L_x_20) ;  /* 0x0000000000207947 */ /* 0x000fea0003800000 */
.L_x_15:
[----:B------:R-:W-:-:S04]  /*1b70*/  LOP3.LUT R2, R11, 0x80000000, R2, 0x48, !PT ;  /* 0x800000000b027812 */ /* 0x000fc800078e4802 */
[----:B------:R-:W-:Y:S01]  /*1b80*/  LOP3.LUT R2, R2, 0x7f800000, RZ, 0xfc, !PT ;  /* 0x7f80000002027812 */ /* 0x000fe200078efcff */
[----:B------:R-:W-:Y:S06]  /*1b90*/  BRA `(.L_x_20) ;  /* 0x0000000000147947 */ /* 0x000fec0003800000 */
.L_x_14:
[----:B------:R-:W-:Y:S01]  /*1ba0*/  LOP3.LUT R2, R11, 0x80000000, R2, 0x48, !PT ;  /* 0x800000000b027812 */ /* 0x000fe200078e4802 */
[----:B------:R-:W-:Y:S06]  /*1bb0*/  BRA `(.L_x_20) ;  /* 0x00000000000c7947 */ /* 0x000fec0003800000 */
.L_x_13:
[----:B------:R-:W0:Y:S01]  /*1bc0*/  MUFU.RSQ R2, -QNAN ;  /* 0xffc0000000027908 */ /* 0x000e220000001400 */
[----:B------:R-:W-:Y:S05]  /*1bd0*/  BRA `(.L_x_20) ;  /* 0x0000000000047947 */ /* 0x000fea0003800000 */
.L_x_12:
[----:B------:R-:W-:-:S07]  /*1be0*/  FADD.FTZ R2, R2, R3 ;  /* 0x0000000302027221 */ /* 0x000fce0000010000 */
.L_x_20:
[----:B------:R-:W-:Y:S05]  /*1bf0*/  BSYNC.RECONVERGENT B1 ;  /* 0x0000000000017941 */ /* 0x000fea0003800200 */
.L_x_10:
[----:B------:R-:W-:Y:S02]  /*1c00*/  IMAD.MOV.U32 R10, RZ, RZ, R8 ;  /* 0x000000ffff0a7224 */ /* 0x000fe400078e0008 */
[----:B------:R-:W-:-:S04]  /*1c10*/  IMAD.MOV.U32 R11, RZ, RZ, 0x0 ;  /* 0x00000000ff0b7424 */ /* 0x000fc800078e00ff */
[----:B0-----:R-:W-:Y:S05]  /*1c20*/  RET.REL.NODEC R10 `(_Z8lk_levelPK6float2PS_iPKhS4_iif) ;  /* 0xffffffe00af47950 */ /* 0x001fea0003c3ffff */
.L_x_21:
[----:B------:R-:W-:-:S00]  /*1c30*/  BRA `(.L_x_21) ;  /* 0xfffffffc00fc7947 */ /* 0x000fc0000383ffff */
[----:B------:R-:W-:-:S00]  /*1c40*/  NOP ;  /* 0x0000000000007918 */ /* 0x000fc00000000000 */
        /* <DEDUP_REMOVED lines=11> */
.L_x_22:


//--------------------- .nv.shared.reserved.0     --------------------------
	.section	.nv.shared.reserved.0,"aw",@nobits
	.weak		__nv_reservedSMEM_offset_0_alias
	.size		__nv_reservedSMEM_offset_0_alias, 0, 64
	.other		__nv_reservedSMEM_offset_0_alias,@"STO_CUDA_RESERVED_SHARED STV_DEFAULT"
__nv_reservedSMEM_offset_0_alias:
	.zero		0
	.zero		64


//--------------------- .nv.constant0._Z8lk_levelPK6float2PS_iPKhS4_iif --------------------------
	.section	.nv.constant0._Z8lk_levelPK6float2PS_iPKhS4_iif,"a",@progbits
	.sectionflags	@""
	.align	4
.nv.constant0._Z8lk_levelPK6float2PS_iPKhS4_iif:
	.zero		948


//--------------------- SYMBOLS --------------------------

	.type		.nv.reservedSmem.offset0,@object
	.size		.nv.reservedSmem.offset0,0x4
